//
// Generated by NVIDIA NVVM Compiler
//
// Compiler Build ID: CL-36424714
// Cuda compilation tools, release 13.0, V13.0.88
// Based on NVVM 20.0.0
//

.version 9.0
.target sm_100
.address_size 64

	// .globl	_Z9layernormILi64EEvPfS0_

.visible .entry _Z9layernormILi64EEvPfS0_(
	.param .u64 .ptr .align 1 _Z9layernormILi64EEvPfS0__param_0,
	.param .u64 .ptr .align 1 _Z9layernormILi64EEvPfS0__param_1
)
{
	.reg .pred 	%p<24>;
	.reg .b32 	%r<56>;
	.reg .b32 	%f<98>;
	.reg .b64 	%rd<9>;

	ld.param.u64 	%rd2, [_Z9layernormILi64EEvPfS0__param_0];
	ld.param.u64 	%rd1, [_Z9layernormILi64EEvPfS0__param_1];
	mov.u32 	%r28, %tid.x;
	mov.u32 	%r29, %ctaid.x;
	shl.b32 	%r30, %r29, 6;
	add.s32 	%r1, %r30, %r28;
	cvta.to.global.u64 	%rd3, %rd2;
	mul.wide.s32 	%rd4, %r1, 4;
	add.s64 	%rd5, %rd3, %rd4;
	ld.global.f32 	%f1, [%rd5];
	add.f32 	%f25, %f1, 0f00000000;
	sub.f32 	%f26, %f1, %f25;
	fma.rn.f32 	%f27, %f1, %f26, 0f00000000;
	ld.global.f32 	%f2, [%rd5+128];
	sub.f32 	%f28, %f2, %f25;
	fma.rn.f32 	%f91, %f28, 0f3F000000, %f25;
	sub.f32 	%f29, %f2, %f91;
	fma.rn.f32 	%f90, %f28, %f29, %f27;
	mov.b32 	%r31, %f91;
	shfl.sync.down.b32	%r2|%p1, %r31, 16, 31, -1;
	mov.b32 	%r32, %f90;
	shfl.sync.down.b32	%r3|%p2, %r32, 16, 31, -1;
	mov.b32 	%r52, 2;
	shfl.sync.down.b32	%r4|%p3, %r52, 16, 31, -1;
	setp.eq.s32 	%p4, %r4, 0;
	@%p4 bra 	$L__BB0_2;
	mov.b32 	%f30, %r3;
	mov.b32 	%f31, %r2;
	add.s32 	%r33, %r4, 2;
	cvt.rn.f32.s32 	%f32, %r33;
	cvt.rn.f32.s32 	%f33, %r4;
	div.rn.f32 	%f34, %f33, %f32;
	sub.f32 	%f35, %f31, %f91;
	fma.rn.f32 	%f91, %f35, %f34, %f91;
	mul.f32 	%f36, %f35, %f35;
	fma.rn.f32 	%f37, %f35, %f35, %f36;
	fma.rn.f32 	%f38, %f37, %f34, %f30;
	add.f32 	%f90, %f90, %f38;
	cvt.rzi.s32.f32 	%r52, %f32;
$L__BB0_2:
	mov.b32 	%r34, %f91;
	shfl.sync.down.b32	%r7|%p5, %r34, 8, 31, -1;
	mov.b32 	%r35, %f90;
	shfl.sync.down.b32	%r8|%p6, %r35, 8, 31, -1;
	shfl.sync.down.b32	%r9|%p7, %r52, 8, 31, -1;
	setp.eq.s32 	%p8, %r9, 0;
	@%p8 bra 	$L__BB0_4;
	mov.b32 	%f39, %r8;
	mov.b32 	%f40, %r7;
	add.s32 	%r36, %r9, %r52;
	cvt.rn.f32.s32 	%f41, %r36;
	cvt.rn.f32.s32 	%f42, %r9;
	div.rn.f32 	%f43, %f42, %f41;
	sub.f32 	%f44, %f40, %f91;
	fma.rn.f32 	%f91, %f44, %f43, %f91;
	mul.f32 	%f45, %f44, %f44;
	cvt.rn.f32.s32 	%f46, %r52;
	mul.f32 	%f47, %f45, %f46;
	fma.rn.f32 	%f48, %f47, %f43, %f39;
	add.f32 	%f90, %f90, %f48;
	cvt.rzi.s32.f32 	%r52, %f41;
$L__BB0_4:
	mov.b32 	%r37, %f91;
	shfl.sync.down.b32	%r12|%p9, %r37, 4, 31, -1;
	mov.b32 	%r38, %f90;
	shfl.sync.down.b32	%r13|%p10, %r38, 4, 31, -1;
	shfl.sync.down.b32	%r14|%p11, %r52, 4, 31, -1;
	setp.eq.s32 	%p12, %r14, 0;
	@%p12 bra 	$L__BB0_6;
	mov.b32 	%f49, %r13;
	mov.b32 	%f50, %r12;
	add.s32 	%r39, %r14, %r52;
	cvt.rn.f32.s32 	%f51, %r39;
	cvt.rn.f32.s32 	%f52, %r14;
	div.rn.f32 	%f53, %f52, %f51;
	sub.f32 	%f54, %f50, %f91;
	fma.rn.f32 	%f91, %f54, %f53, %f91;
	mul.f32 	%f55, %f54, %f54;
	cvt.rn.f32.s32 	%f56, %r52;
	mul.f32 	%f57, %f55, %f56;
	fma.rn.f32 	%f58, %f57, %f53, %f49;
	add.f32 	%f90, %f90, %f58;
	cvt.rzi.s32.f32 	%r52, %f51;
$L__BB0_6:
	mov.b32 	%r40, %f91;
	shfl.sync.down.b32	%r17|%p13, %r40, 2, 31, -1;
	mov.b32 	%r41, %f90;
	shfl.sync.down.b32	%r18|%p14, %r41, 2, 31, -1;
	shfl.sync.down.b32	%r19|%p15, %r52, 2, 31, -1;
	setp.eq.s32 	%p16, %r19, 0;
	@%p16 bra 	$L__BB0_8;
	mov.b32 	%f59, %r18;
	mov.b32 	%f60, %r17;
	add.s32 	%r42, %r19, %r52;
	cvt.rn.f32.s32 	%f61, %r42;
	cvt.rn.f32.s32 	%f62, %r19;
	div.rn.f32 	%f63, %f62, %f61;
	sub.f32 	%f64, %f60, %f91;
	fma.rn.f32 	%f91, %f64, %f63, %f91;
	mul.f32 	%f65, %f64, %f64;
	cvt.rn.f32.s32 	%f66, %r52;
	mul.f32 	%f67, %f65, %f66;
	fma.rn.f32 	%f68, %f67, %f63, %f59;
	add.f32 	%f90, %f90, %f68;
	cvt.rzi.s32.f32 	%r52, %f61;
$L__BB0_8:
	mov.b32 	%r43, %f91;
	shfl.sync.down.b32	%r22|%p17, %r43, 1, 31, -1;
	mov.b32 	%r44, %f90;
	shfl.sync.down.b32	%r23|%p18, %r44, 1, 31, -1;
	shfl.sync.down.b32	%r24|%p19, %r52, 1, 31, -1;
	setp.eq.s32 	%p20, %r24, 0;
	@%p20 bra 	$L__BB0_10;
	mov.b32 	%f69, %r23;
	mov.b32 	%f70, %r22;
	add.s32 	%r45, %r24, %r52;
	cvt.rn.f32.s32 	%f71, %r45;
	cvt.rn.f32.s32 	%f72, %r24;
	div.rn.f32 	%f73, %f72, %f71;
	sub.f32 	%f74, %f70, %f91;
	fma.rn.f32 	%f91, %f74, %f73, %f91;
	mul.f32 	%f75, %f74, %f74;
	cvt.rn.f32.s32 	%f76, %r52;
	mul.f32 	%f77, %f75, %f76;
	fma.rn.f32 	%f78, %f77, %f73, %f69;
	add.f32 	%f90, %f90, %f78;
	cvt.rzi.s32.f32 	%r52, %f71;
$L__BB0_10:
	mov.b32 	%r46, %f91;
	shfl.sync.idx.b32	%r47|%p21, %r46, 0, 31, -1;
	mov.b32 	%r48, %f90;
	shfl.sync.idx.b32	%r49|%p22, %r48, 0, 31, -1;
	mov.b32 	%f79, %r49;
	shfl.sync.idx.b32	%r50|%p23, %r52, 0, 31, -1;
	cvt.rn.f32.s32 	%f80, %r50;
	div.rn.f32 	%f81, %f79, %f80;
	sqrt.rn.f32 	%f82, %f81;
	mov.b32 	%f83, %r47;
	cvta.to.global.u64 	%rd6, %rd1;
	sub.f32 	%f84, %f1, %f83;
	div.rn.f32 	%f85, %f84, %f82;
	add.s64 	%rd8, %rd6, %rd4;
	st.global.f32 	[%rd8], %f85;
	sub.f32 	%f86, %f2, %f83;
	div.rn.f32 	%f87, %f86, %f82;
	st.global.f32 	[%rd8+128], %f87;
	ret;

}
	// .globl	_Z16layernorm_simpleILi64EEvPfS0_
.visible .entry _Z16layernorm_simpleILi64EEvPfS0_(
	.param .u64 .ptr .align 1 _Z16layernorm_simpleILi64EEvPfS0__param_0,
	.param .u64 .ptr .align 1 _Z16layernorm_simpleILi64EEvPfS0__param_1
)
{
	.reg .pred 	%p<11>;
	.reg .b32 	%r<25>;
	.reg .b32 	%f<34>;
	.reg .b64 	%rd<8>;

	ld.param.u64 	%rd1, [_Z16layernorm_simpleILi64EEvPfS0__param_0];
	ld.param.u64 	%rd2, [_Z16layernorm_simpleILi64EEvPfS0__param_1];
	mov.u32 	%r1, %tid.x;
	mov.u32 	%r2, %ctaid.x;
	shl.b32 	%r3, %r2, 6;
	add.s32 	%r4, %r3, %r1;
	cvta.to.global.u64 	%rd3, %rd1;
	mul.wide.s32 	%rd4, %r4, 4;
	add.s64 	%rd5, %rd3, %rd4;
	ld.global.f32 	%f1, [%rd5];
	add.f32 	%f2, %f1, 0f00000000;
	ld.global.f32 	%f3, [%rd5+128];
	add.f32 	%f4, %f2, %f3;
	mov.b32 	%r5, %f4;
	shfl.sync.bfly.b32	%r6|%p1, %r5, 16, 31, -1;
	mov.b32 	%f5, %r6;
	add.f32 	%f6, %f4, %f5;
	mov.b32 	%r7, %f6;
	shfl.sync.bfly.b32	%r8|%p2, %r7, 8, 31, -1;
	mov.b32 	%f7, %r8;
	add.f32 	%f8, %f6, %f7;
	mov.b32 	%r9, %f8;
	shfl.sync.bfly.b32	%r10|%p3, %r9, 4, 31, -1;
	mov.b32 	%f9, %r10;
	add.f32 	%f10, %f8, %f9;
	mov.b32 	%r11, %f10;
	shfl.sync.bfly.b32	%r12|%p4, %r11, 2, 31, -1;
	mov.b32 	%f11, %r12;
	add.f32 	%f12, %f10, %f11;
	mov.b32 	%r13, %f12;
	shfl.sync.bfly.b32	%r14|%p5, %r13, 1, 31, -1;
	mov.b32 	%f13, %r14;
	add.f32 	%f14, %f12, %f13;
	mul.f32 	%f15, %f14, 0f3C800000;
	sub.f32 	%f16, %f1, %f15;
	fma.rn.f32 	%f17, %f16, %f16, 0f00000000;
	sub.f32 	%f18, %f3, %f15;
	fma.rn.f32 	%f19, %f18, %f18, %f17;
	mov.b32 	%r15, %f19;
	shfl.sync.bfly.b32	%r16|%p6, %r15, 16, 31, -1;
	mov.b32 	%f20, %r16;
	add.f32 	%f21, %f19, %f20;
	mov.b32 	%r17, %f21;
	shfl.sync.bfly.b32	%r18|%p7, %r17, 8, 31, -1;
	mov.b32 	%f22, %r18;
	add.f32 	%f23, %f21, %f22;
	mov.b32 	%r19, %f23;
	shfl.sync.bfly.b32	%r20|%p8, %r19, 4, 31, -1;
	mov.b32 	%f24, %r20;
	add.f32 	%f25, %f23, %f24;
	mov.b32 	%r21, %f25;
	shfl.sync.bfly.b32	%r22|%p9, %r21, 2, 31, -1;
	mov.b32 	%f26, %r22;
	add.f32 	%f27, %f25, %f26;
	mov.b32 	%r23, %f27;
	shfl.sync.bfly.b32	%r24|%p10, %r23, 1, 31, -1;
	mov.b32 	%f28, %r24;
	add.f32 	%f29, %f27, %f28;
	mul.f32 	%f30, %f29, 0f3C800000;
	sqrt.rn.f32 	%f31, %f30;
	cvta.to.global.u64 	%rd6, %rd2;
	div.rn.f32 	%f32, %f16, %f31;
	add.s64 	%rd7, %rd6, %rd4;
	st.global.f32 	[%rd7], %f32;
	div.rn.f32 	%f33, %f18, %f31;
	st.global.f32 	[%rd7+128], %f33;
	ret;

}


// ===== COMPILED SASS (sm_100) =====

	.target	sm_100

	.elftype	@"ET_EXEC"


//--------------------- .note.nv.tkinfo           --------------------------
	.section	.note.nv.tkinfo,"",@"SHT_NOTE"
	.sectionflags	@"SHF_NOTE_NV_TKINFO"
	.tkinfo
        /*0018*/ 	.word	0x00000002
        /*0030*/ 	.string	""
        /*0030*/ 	.string	"ptxas"
        /*0030*/ 	.string	"Cuda compilation tools, release 13.0, V13.0.88"
        /*0030*/ 	.string	"Build cuda_13.0.r13.0/compiler.36424714_0"
        /*0030*/ 	.string	"-arch sm_100 -m 64 "



//--------------------- .note.nv.cuinfo           --------------------------
	.section	.note.nv.cuinfo,"",@"SHT_NOTE"
	.sectionflags	@"SHF_NOTE_NV_CUINFO"
        /*0018*/ 	.short	0x0002
        /*001a*/ 	.short	0x0064
        /*001c*/ 	.short	0x0082
	.zero		2


//--------------------- .nv.info                  --------------------------
	.section	.nv.info,"",@"SHT_CUDA_INFO"
	.align	4


	//----- nvinfo : EIATTR_REGCOUNT
	.align		4
        /*0000*/ 	.byte	0x04, 0x2f
        /*0002*/ 	.short	(.L_1 - .L_0)
	.align		4
.L_0:
        /*0004*/ 	.word	index@(_Z9layernormILi64EEvPfS0_)
        /*0008*/ 	.word	0x00000018


	//----- nvinfo : EIATTR_FRAME_SIZE
	.align		4
.L_1:
        /*000c*/ 	.byte	0x04, 0x11
        /*000e*/ 	.short	(.L_3 - .L_2)
	.align		4
.L_2:
        /*0010*/ 	.word	index@($__internal_3_$__cuda_sm3x_div_rn_noftz_f32_slowpath)
        /*0014*/ 	.word	0x00000000


	//----- nvinfo : EIATTR_FRAME_SIZE
	.align		4
.L_3:
        /*0018*/ 	.byte	0x04, 0x11
        /*001a*/ 	.short	(.L_5 - .L_4)
	.align		4
.L_4:
        /*001c*/ 	.word	index@($__internal_2_$__cuda_sm20_sqrt_rn_f32_slowpath)
        /*0020*/ 	.word	0x00000000


	//----- nvinfo : EIATTR_FRAME_SIZE
	.align		4
.L_5:
        /*0024*/ 	.byte	0x04, 0x11
        /*0026*/ 	.short	(.L_7 - .L_6)
	.align		4
.L_6:
        /*0028*/ 	.word	index@(_Z9layernormILi64EEvPfS0_)
        /*002c*/ 	.word	0x00000000


	//----- nvinfo : EIATTR_REGCOUNT
	.align		4
.L_7:
        /*0030*/ 	.byte	0x04, 0x2f
        /*0032*/ 	.short	(.L_9 - .L_8)
	.align		4
.L_8:
        /*0034*/ 	.word	index@(_Z16layernorm_simpleILi64EEvPfS0_)
        /*0038*/ 	.word	0x00000012


	//----- nvinfo : EIATTR_FRAME_SIZE
	.align		4
.L_9:
        /*003c*/ 	.byte	0x04, 0x11
        /*003e*/ 	.short	(.L_11 - .L_10)
	.align		4
.L_10:
        /*0040*/ 	.word	index@($__internal_1_$__cuda_sm3x_div_rn_noftz_f32_slowpath)
        /*0044*/ 	.word	0x00000000


	//----- nvinfo : EIATTR_FRAME_SIZE
	.align		4
.L_11:
        /*0048*/ 	.byte	0x04, 0x11
        /*004a*/ 	.short	(.L_13 - .L_12)
	.align		4
.L_12:
        /*004c*/ 	.word	index@($__internal_0_$__cuda_sm20_sqrt_rn_f32_slowpath)
        /*0050*/ 	.word	0x00000000


	//----- nvinfo : EIATTR_FRAME_SIZE
	.align		4
.L_13:
        /*0054*/ 	.byte	0x04, 0x11
        /*0056*/ 	.short	(.L_15 - .L_14)
	.align		4
.L_14:
        /*0058*/ 	.word	index@(_Z16layernorm_simpleILi64EEvPfS0_)
        /*005c*/ 	.word	0x00000000


	//----- nvinfo : EIATTR_MIN_STACK_SIZE
	.align		4
.L_15:
        /*0060*/ 	.byte	0x04, 0x12
        /*0062*/ 	.short	(.L_17 - .L_16)
	.align		4
.L_16:
        /*0064*/ 	.word	index@(_Z16layernorm_simpleILi64EEvPfS0_)
        /*0068*/ 	.word	0x00000000


	//----- nvinfo : EIATTR_MIN_STACK_SIZE
	.align		4
.L_17:
        /*006c*/ 	.byte	0x04, 0x12
        /*006e*/ 	.short	(.L_19 - .L_18)
	.align		4
.L_18:
        /*0070*/ 	.word	index@(_Z9layernormILi64EEvPfS0_)
        /*0074*/ 	.word	0x00000000
.L_19:


//--------------------- .nv.compat                --------------------------
	.section	.nv.compat,"",@"SHT_CUDA_COMPAT_INFO"
	.align	4
        /*0000*/ 	.byte	0x02, 0x09, 0x00, 0x00, 0x02, 0x02, 0x01, 0x00, 0x02, 0x05, 0x05, 0x00, 0x03, 0x07, 0x01, 0x01
        /*0010*/ 	.byte	0x02, 0x03, 0x00, 0x00, 0x02, 0x06, 0x01, 0x00, 0x04, 0x0b, 0x08, 0x00, 0x01, 0x00, 0x00, 0x00
        /*0020*/ 	.byte	0x00, 0x00, 0x00, 0x00


//--------------------- .nv.info._Z16layernorm_simpleILi64EEvPfS0_ --------------------------
	.section	.nv.info._Z16layernorm_simpleILi64EEvPfS0_,"",@"SHT_CUDA_INFO"
	.sectionflags	@""
	.align	4


	//----- nvinfo : EIATTR_CUDA_API_VERSION
	.align		4
        /*0000*/ 	.byte	0x04, 0x37
        /*0002*/ 	.short	(.L_21 - .L_20)
.L_20:
        /*0004*/ 	.word	0x00000082


	//----- nvinfo : EIATTR_KPARAM_INFO
	.align		4
.L_21:
        /*0008*/ 	.byte	0x04, 0x17
        /*000a*/ 	.short	(.L_23 - .L_22)
.L_22:
        /*000c*/ 	.word	0x00000000
        /*0010*/ 	.short	0x0001
        /*0012*/ 	.short	0x0008
        /*0014*/ 	.byte	0x00, 0xf5, 0x21, 0x00


	//----- nvinfo : EIATTR_KPARAM_INFO
	.align		4
.L_23:
        /*0018*/ 	.byte	0x04, 0x17
        /*001a*/ 	.short	(.L_25 - .L_24)
.L_24:
        /*001c*/ 	.word	0x00000000
        /*0020*/ 	.short	0x0000
        /*0022*/ 	.short	0x0000
        /*0024*/ 	.byte	0x00, 0xf5, 0x21, 0x00


	//----- nvinfo : EIATTR_SPARSE_MMA_MASK
	.align		4
.L_25:
        /*0028*/ 	.byte	0x03, 0x50
        /*002a*/ 	.short	0x0000


	//----- nvinfo : EIATTR_MAXREG_COUNT
	.align		4
        /*002c*/ 	.byte	0x03, 0x1b
        /*002e*/ 	.short	0x00ff


	//----- nvinfo : EIATTR_MERCURY_ISA_VERSION
	.align		4
        /*0030*/ 	.byte	0x03, 0x5f
        /*0032*/ 	.short	0x0101


	//----- nvinfo : EIATTR_COOP_GROUP_MASK_REGIDS
	.align		4
        /*0034*/ 	.byte	0x04, 0x29
        /*0036*/ 	.short	(.L_27 - .L_26)


	//   ....[0]....
.L_26:
        /*0038*/ 	.word	0xffffffff


	//   ....[1]....
        /*003c*/ 	.word	0xffffffff


	//   ....[2]....
        /*0040*/ 	.word	0xffffffff


	//   ....[3]....
        /*0044*/ 	.word	0xffffffff


	//   ....[4]....
        /*0048*/ 	.word	0xffffffff


	//   ....[5]....
        /*004c*/ 	.word	0xffffffff


	//   ....[6]....
        /*0050*/ 	.word	0xffffffff


	//   ....[7]....
        /*0054*/ 	.word	0xffffffff


	//   ....[8]....
        /*0058*/ 	.word	0xffffffff


	//   ....[9]....
        /*005c*/ 	.word	0xffffffff


	//----- nvinfo : EIATTR_COOP_GROUP_INSTR_OFFSETS
	.align		4
.L_27:
        /*0060*/ 	.byte	0x04, 0x28
        /*0062*/ 	.short	(.L_29 - .L_28)


	//   ....[0]....
.L_28:
        /*0064*/ 	.word	0x000000c0


	//   ....[1]....
        /*0068*/ 	.word	0x000000e0


	//   ....[2]....
        /*006c*/ 	.word	0x00000100


	//   ....[3]....
        /*0070*/ 	.word	0x00000120


	//   ....[4]....
        /*0074*/ 	.word	0x00000140


	//   ....[5]....
        /*0078*/ 	.word	0x000001a0


	//   ....[6]....
        /*007c*/ 	.word	0x000001c0


	//   ....[7]....
        /*0080*/ 	.word	0x000001e0


	//   ....[8]....
        /*0084*/ 	.word	0x00000200


	//   ....[9]....
        /*0088*/ 	.word	0x00000220


	//----- nvinfo : EIATTR_VRC_CTA_INIT_COUNT
	.align		4
.L_29:
        /*008c*/ 	.byte	0x02, 0x4a
	.zero		1
	.zero		1


	//----- nvinfo : EIATTR_EXIT_INSTR_OFFSETS
	.align		4
        /*0090*/ 	.byte	0x04, 0x1c
        /*0092*/ 	.short	(.L_31 - .L_30)


	//   ....[0]....
.L_30:
        /*0094*/ 	.word	0x00000510


	//----- nvinfo : EIATTR_CRS_STACK_SIZE
	.align		4
.L_31:
        /*0098*/ 	.byte	0x04, 0x1e
        /*009a*/ 	.short	(.L_33 - .L_32)
.L_32:
        /*009c*/ 	.word	0x00000000


	//----- nvinfo : EIATTR_CBANK_PARAM_SIZE
	.align		4
.L_33:
        /*00a0*/ 	.byte	0x03, 0x19
        /*00a2*/ 	.short	0x0010


	//----- nvinfo : EIATTR_PARAM_CBANK
	.align		4
        /*00a4*/ 	.byte	0x04, 0x0a
        /*00a6*/ 	.short	(.L_35 - .L_34)
	.align		4
.L_34:
        /*00a8*/ 	.word	index@(.nv.constant0._Z16layernorm_simpleILi64EEvPfS0_)
        /*00ac*/ 	.short	0x0380
        /*00ae*/ 	.short	0x0010


	//----- nvinfo : EIATTR_SW_WAR
	.align		4
.L_35:
        /*00b0*/ 	.byte	0x04, 0x36
        /*00b2*/ 	.short	(.L_37 - .L_36)
.L_36:
        /*00b4*/ 	.word	0x00000008
.L_37:


//--------------------- .nv.info._Z9layernormILi64EEvPfS0_ --------------------------
	.section	.nv.info._Z9layernormILi64EEvPfS0_,"",@"SHT_CUDA_INFO"
	.sectionflags	@""
	.align	4


	//----- nvinfo : EIATTR_CUDA_API_VERSION
	.align		4
        /*0000*/ 	.byte	0x04, 0x37
        /*0002*/ 	.short	(.L_39 - .L_38)
.L_38:
        /*0004*/ 	.word	0x00000082


	//----- nvinfo : EIATTR_KPARAM_INFO
	.align		4
.L_39:
        /*0008*/ 	.byte	0x04, 0x17
        /*000a*/ 	.short	(.L_41 - .L_40)
.L_40:
        /*000c*/ 	.word	0x00000000
        /*0010*/ 	.short	0x0001
        /*0012*/ 	.short	0x0008
        /*0014*/ 	.byte	0x00, 0xf5, 0x21, 0x00


	//----- nvinfo : EIATTR_KPARAM_INFO
	.align		4
.L_41:
        /*0018*/ 	.byte	0x04, 0x17
        /*001a*/ 	.short	(.L_43 - .L_42)
.L_42:
        /*001c*/ 	.word	0x00000000
        /*0020*/ 	.short	0x0000
        /*0022*/ 	.short	0x0000
        /*0024*/ 	.byte	0x00, 0xf5, 0x21, 0x00


	//----- nvinfo : EIATTR_SPARSE_MMA_MASK
	.align		4
.L_43:
        /*0028*/ 	.byte	0x03, 0x50
        /*002a*/ 	.short	0x0000


	//----- nvinfo : EIATTR_MAXREG_COUNT
	.align		4
        /*002c*/ 	.byte	0x03, 0x1b
        /*002e*/ 	.short	0x00ff


	//----- nvinfo : EIATTR_MERCURY_ISA_VERSION
	.align		4
        /*0030*/ 	.byte	0x03, 0x5f
        /*0032*/ 	.short	0x0101


	//----- nvinfo : EIATTR_COOP_GROUP_MASK_REGIDS
	.align		4
        /*0034*/ 	.byte	0x04, 0x29
        /*0036*/ 	.short	(.L_45 - .L_44)


	//   ....[0]....
.L_44:
        /*0038*/ 	.word	0xffffffff


	//   ....[1]....
        /*003c*/ 	.word	0xffffffff


	//   ....[2]....
        /*0040*/ 	.word	0xffffffff


	//   ....[3]....
        /*0044*/ 	.word	0xffffffff


	//   ....[4]....
        /*0048*/ 	.word	0xffffffff


	//   ....[5]....
        /*004c*/ 	.word	0xffffffff


	//   ....[6]....
        /*0050*/ 	.word	0xffffffff


	//   ....[7]....
        /*0054*/ 	.word	0xffffffff


	//   ....[8]....
        /*0058*/ 	.word	0xffffffff


	//   ....[9]....
        /*005c*/ 	.word	0xffffffff


	//   ....[10]....
        /*0060*/ 	.word	0xffffffff


	//   ....[11]....
        /*0064*/ 	.word	0xffffffff


	//   ....[12]....
        /*0068*/ 	.word	0xffffffff


	//   ....[13]....
        /*006c*/ 	.word	0xffffffff


	//   ....[14]....
        /*0070*/ 	.word	0xffffffff


	//----- nvinfo : EIATTR_COOP_GROUP_INSTR_OFFSETS
	.align		4
.L_45:
        /*0074*/ 	.byte	0x04, 0x28
        /*0076*/ 	.short	(.L_47 - .L_46)


	//   ....[0]....
.L_46:
        /*0078*/ 	.word	0x00000150


	//   ....[1]....
        /*007c*/ 	.word	0x00000170


	//   ....[2]....
        /*0080*/ 	.word	0x000002a0


	//   ....[3]....
        /*0084*/ 	.word	0x000002b0


	//   ....[4]....
        /*0088*/ 	.word	0x00000440


	//   ....[5]....
        /*008c*/ 	.word	0x00000450


	//   ....[6]....
        /*0090*/ 	.word	0x00000460


	//   ....[7]....
        /*0094*/ 	.word	0x00000600


	//   ....[8]....
        /*0098*/ 	.word	0x00000610


	//   ....[9]....
        /*009c*/ 	.word	0x00000620


	//   ....[10]....
        /*00a0*/ 	.word	0x000007c0


	//   ....[11]....
        /*00a4*/ 	.word	0x000007d0


	//   ....[12]....
        /*00a8*/ 	.word	0x000007e0


	//   ....[13]....
        /*00ac*/ 	.word	0x00000980


	//   ....[14]....
        /*00b0*/ 	.word	0x000009a0


	//----- nvinfo : EIATTR_VRC_CTA_INIT_COUNT
	.align		4
.L_47:
        /*00b4*/ 	.byte	0x02, 0x4a
	.zero		1
	.zero		1


	//----- nvinfo : EIATTR_EXIT_INSTR_OFFSETS
	.align		4
        /*00b8*/ 	.byte	0x04, 0x1c
        /*00ba*/ 	.short	(.L_49 - .L_48)


	//   ....[0]....
.L_48:
        /*00bc*/ 	.word	0x00000d60


	//----- nvinfo : EIATTR_CRS_STACK_SIZE
	.align		4
.L_49:
        /*00c0*/ 	.byte	0x04, 0x1e
        /*00c2*/ 	.short	(.L_51 - .L_50)
.L_50:
        /*00c4*/ 	.word	0x00000000


	//----- nvinfo : EIATTR_CBANK_PARAM_SIZE
	.align		4
.L_51:
        /*00c8*/ 	.byte	0x03, 0x19
        /*00ca*/ 	.short	0x0010


	//----- nvinfo : EIATTR_PARAM_CBANK
	.align		4
        /*00cc*/ 	.byte	0x04, 0x0a
        /*00ce*/ 	.short	(.L_53 - .L_52)
	.align		4
.L_52:
        /*00d0*/ 	.word	index@(.nv.constant0._Z9layernormILi64EEvPfS0_)
        /*00d4*/ 	.short	0x0380
        /*00d6*/ 	.short	0x0010


	//----- nvinfo : EIATTR_SW_WAR
	.align		4
.L_53:
        /*00d8*/ 	.byte	0x04, 0x36
        /*00da*/ 	.short	(.L_55 - .L_54)
.L_54:
        /*00dc*/ 	.word	0x00000008
.L_55:


//--------------------- .nv.callgraph             --------------------------
	.section	.nv.callgraph,"",@"SHT_CUDA_CALLGRAPH"
	.align	4
	.sectionentsize	8
	.align		4
        /*0000*/ 	.word	0x00000000
	.align		4
        /*0004*/ 	.word	0xffffffff
	.align		4
        /*0008*/ 	.word	0x00000000
	.align		4
        /*000c*/ 	.word	0xfffffffe
	.align		4
        /*0010*/ 	.word	0x00000000
	.align		4
        /*0014*/ 	.word	0xfffffffd
	.align		4
        /*0018*/ 	.word	0x00000000
	.align		4
        /*001c*/ 	.word	0xfffffffc


//--------------------- .text._Z16layernorm_simpleILi64EEvPfS0_ --------------------------
	.section	.text._Z16layernorm_simpleILi64EEvPfS0_,"ax",@progbits
	.align	128
        .global         _Z16layernorm_simpleILi64EEvPfS0_
        .type           _Z16layernorm_simpleILi64EEvPfS0_,@function
        .size           _Z16layernorm_simpleILi64EEvPfS0_,(.L_x_51 - _Z16layernorm_simpleILi64EEvPfS0_)
        .other          _Z16layernorm_simpleILi64EEvPfS0_,@"STO_CUDA_ENTRY STV_DEFAULT"
_Z16layernorm_simpleILi64EEvPfS0_:
.text._Z16layernorm_simpleILi64EEvPfS0_:
[----:B------:R-:W-:Y:S01]  /*0000*/  LDC R1, c[0x0][0x37c] ;  /* 0x0000df00ff017b82 */ /* 0x000fe20000000800 */
[----:B------:R-:W0:Y:S07]  /*0010*/  S2R R4, SR_TID.X ;  /* 0x0000000000047919 */ /* 0x000e2e0000002100 */
[----:B------:R-:W1:Y:S01]  /*0020*/  LDC.64 R2, c[0x0][0x380] ;  /* 0x0000e000ff027b82 */ /* 0x000e620000000a00 */
[----:B------:R-:W2:Y:S01]  /*0030*/  LDCU.64 UR4, c[0x0][0x358] ;  /* 0x00006b00ff0477ac */ /* 0x000ea20008000a00 */
[----:B------:R-:W0:Y:S02]  /*0040*/  S2R R5, SR_CTAID.X ;  /* 0x0000000000057919 */ /* 0x000e240000002500 */
[----:B0-----:R-:W-:-:S04]  /*0050*/  IMAD R4, R5, 0x40, R4 ;  /* 0x0000004005047824 */ /* 0x001fc800078e0204 */
[----:B-1----:R-:W-:-:S05]  /*0060*/  IMAD.WIDE R2, R4, 0x4, R2 ;  /* 0x0000000404027825 */ /* 0x002fca00078e0202 */
[----:B--2---:R-:W2:Y:S04]  /*0070*/  LDG.E R0, desc[UR4][R2.64] ;  /* 0x0000000402007981 */ /* 0x004ea8000c1e1900 */
[----:B------:R-:W3:Y:S01]  /*0080*/  LDG.E R6, desc[UR4][R2.64+0x80] ;  /* 0x0000800402067981 */ /* 0x000ee2000c1e1900 */
[----:B------:R-:W-:Y:S01]  /*0090*/  BSSY.RECONVERGENT B0, `(.L_x_0) ;  /* 0x0000028000007945 */ /* 0x000fe20003800200 */
[----:B--2---:R-:W-:-:S04]  /*00a0*/  FADD R5, RZ, R0 ;  /* 0x00000000ff057221 */ /* 0x004fc80000000000 */
[----:B---3--:R-:W-:-:S05]  /*00b0*/  FADD R5, R5, R6 ;  /* 0x0000000605057221 */ /* 0x008fca0000000000 */
[----:B------:R-:W0:Y:S02]  /*00c0*/  SHFL.BFLY PT, R8, R5, 0x10, 0x1f ;  /* 0x0e001f0005087f89 */ /* 0x000e2400000e0000 */
[----:B0-----:R-:W-:-:S05]  /*00d0*/  FADD R8, R5, R8 ;  /* 0x0000000805087221 */ /* 0x001fca0000000000 */
[----:B------:R-:W0:Y:S02]  /*00e0*/  SHFL.BFLY PT, R7, R8, 0x8, 0x1f ;  /* 0x0d001f0008077f89 */ /* 0x000e2400000e0000 */
[----:B0-----:R-:W-:-:S05]  /*00f0*/  FADD R7, R8, R7 ;  /* 0x0000000708077221 */ /* 0x001fca0000000000 */
[----:B------:R-:W0:Y:S02]  /*0100*/  SHFL.BFLY PT, R10, R7, 0x4, 0x1f ;  /* 0x0c801f00070a7f89 */ /* 0x000e2400000e0000 */
[----:B0-----:R-:W-:-:S05]  /*0110*/  FADD R10, R7, R10 ;  /* 0x0000000a070a7221 */ /* 0x001fca0000000000 */
[----:B------:R-:W0:Y:S02]  /*0120*/  SHFL.BFLY PT, R9, R10, 0x2, 0x1f ;  /* 0x0c401f000a097f89 */ /* 0x000e2400000e0000 */
[----:B0-----:R-:W-:-:S05]  /*0130*/  FADD R9, R10, R9 ;  /* 0x000000090a097221 */ /* 0x001fca0000000000 */
[----:B------:R-:W0:Y:S02]  /*0140*/  SHFL.BFLY PT, R2, R9, 0x1, 0x1f ;  /* 0x0c201f0009027f89 */ /* 0x000e2400000e0000 */
[----:B0-----:R-:W-:-:S04]  /*0150*/  FADD R3, R9, R2 ;  /* 0x0000000209037221 */ /* 0x001fc80000000000 */
[C---:B------:R-:W-:Y:S01]  /*0160*/  FFMA R2, R3.reuse, -0.015625, R0 ;  /* 0xbc80000003027823 */ /* 0x040fe20000000000 */
[----:B------:R-:W-:-:S03]  /*0170*/  FFMA R0, R3, -0.015625, R6 ;  /* 0xbc80000003007823 */ /* 0x000fc60000000006 */
[----:B------:R-:W-:-:S04]  /*0180*/  FFMA R3, R2, R2, RZ ;  /* 0x0000000202037223 */ /* 0x000fc800000000ff */
[----:B------:R-:W-:-:S05]  /*0190*/  FFMA R3, R0, R0, R3 ;  /* 0x0000000000037223 */ /* 0x000fca0000000003 */
        /* <DEDUP_REMOVED lines=10> */
[----:B------:R-:W-:-:S04]  /*0240*/  FMUL R10, R10, 0.015625 ;  /* 0x3c8000000a0a7820 */ /* 0x000fc80000400000 */
[----:B------:R-:W-:Y:S01]  /*0250*/  VIADD R9, R10, 0xf3000000 ;  /* 0xf30000000a097836 */ /* 0x000fe20000000000 */
[----:B------:R0:W1:Y:S04]  /*0260*/  MUFU.RSQ R3, R10 ;  /* 0x0000000a00037308 */ /* 0x0000680000001400 */
[----:B------:R-:W-:-:S13]  /*0270*/  ISETP.GT.U32.AND P0, PT, R9, 0x727fffff, PT ;  /* 0x727fffff0900780c */ /* 0x000fda0003f04070 */
[----:B01----:R-:W-:Y:S05]  /*0280*/  @!P0 BRA `(.L_x_1) ;  /* 0x0000000000108947 */ /* 0x003fea0003800000 */
[----:B------:R-:W-:-:S07]  /*0290*/  MOV R9, 0x2b0 ;  /* 0x000002b000097802 */ /* 0x000fce0000000f00 */
[----:B------:R-:W-:Y:S05]  /*02a0*/  CALL.REL.NOINC `($__internal_0_$__cuda_sm20_sqrt_rn_f32_slowpath) ;  /* 0x00000000009c7944 */ /* 0x000fea0003c00000 */
[----:B------:R-:W-:Y:S01]  /*02b0*/  MOV R3, R10 ;  /* 0x0000000a00037202 */ /* 0x000fe20000000f00 */
[----:B------:R-:W-:Y:S06]  /*02c0*/  BRA `(.L_x_2) ;  /* 0x0000000000107947 */ /* 0x000fec0003800000 */
.L_x_1:
[----:B------:R-:W-:Y:S01]  /*02d0*/  FMUL.FTZ R5, R10, R3 ;  /* 0x000000030a057220 */ /* 0x000fe20000410000 */
[----:B------:R-:W-:-:S03]  /*02e0*/  FMUL.FTZ R3, R3, 0.5 ;  /* 0x3f00000003037820 */ /* 0x000fc60000410000 */
[----:B------:R-:W-:-:S04]  /*02f0*/  FFMA R10, -R5, R5, R10 ;  /* 0x00000005050a7223 */ /* 0x000fc8000000010a */
[----:B------:R-:W-:-:S07]  /*0300*/  FFMA R3, R10, R3, R5 ;  /* 0x000000030a037223 */ /* 0x000fce0000000005 */
.L_x_2:
[----:B------:R-:W-:Y:S05]  /*0310*/  BSYNC.RECONVERGENT B0 ;  /* 0x0000000000007941 */ /* 0x000fea0003800200 */
.L_x_0:
[----:B------:R-:W0:Y:S01]  /*0320*/  MUFU.RCP R6, R3 ;  /* 0x0000000300067308 */ /* 0x000e220000001000 */
[----:B------:R-:W-:Y:S07]  /*0330*/  BSSY.RECONVERGENT B0, `(.L_x_3) ;  /* 0x000000b000007945 */ /* 0x000fee0003800200 */
[----:B------:R-:W1:Y:S01]  /*0340*/  FCHK P0, R2, R3 ;  /* 0x0000000302007302 */ /* 0x000e620000000000 */
[----:B0-----:R-:W-:-:S04]  /*0350*/  FFMA R5, R6, -R3, 1 ;  /* 0x3f80000006057423 */ /* 0x001fc80000000803 */
[----:B------:R-:W-:-:S04]  /*0360*/  FFMA R5, R6, R5, R6 ;  /* 0x0000000506057223 */ /* 0x000fc80000000006 */
[----:B------:R-:W-:-:S04]  /*0370*/  FFMA R6, R2, R5, RZ ;  /* 0x0000000502067223 */ /* 0x000fc800000000ff */
[----:B------:R-:W-:-:S04]  /*0380*/  FFMA R7, R6, -R3, R2 ;  /* 0x8000000306077223 */ /* 0x000fc80000000002 */
[----:B------:R-:W-:Y:S01]  /*0390*/  FFMA R9, R5, R7, R6 ;  /* 0x0000000705097223 */ /* 0x000fe20000000006 */
[----:B-1----:R-:W-:Y:S06]  /*03a0*/  @!P0 BRA `(.L_x_4) ;  /* 0x00000000000c8947 */ /* 0x002fec0003800000 */
[----:B------:R-:W-:-:S07]  /*03b0*/  MOV R6, 0x3d0 ;  /* 0x000003d000067802 */ /* 0x000fce0000000f00 */
[----:B------:R-:W-:Y:S05]  /*03c0*/  CALL.REL.NOINC `($__internal_1_$__cuda_sm3x_div_rn_noftz_f32_slowpath) ;  /* 0x0000000000ac7944 */ /* 0x000fea0003c00000 */
[----:B------:R-:W-:-:S07]  /*03d0*/  IMAD.MOV.U32 R9, RZ, RZ, R2 ;  /* 0x000000ffff097224 */ /* 0x000fce00078e0002 */
.L_x_4:
[----:B------:R-:W-:Y:S05]  /*03e0*/  BSYNC.RECONVERGENT B0 ;  /* 0x0000000000007941 */ /* 0x000fea0003800200 */
.L_x_3:
[----:B------:R-:W0:Y:S01]  /*03f0*/  LDC.64 R6, c[0x0][0x388] ;  /* 0x0000e200ff067b82 */ /* 0x000e220000000a00 */
[----:B------:R-:W1:Y:S01]  /*0400*/  MUFU.RCP R2, R3 ;  /* 0x0000000300027308 */ /* 0x000e620000001000 */
[----:B------:R-:W-:Y:S07]  /*0410*/  BSSY.RECONVERGENT B0, `(.L_x_5) ;  /* 0x000000e000007945 */ /* 0x000fee0003800200 */
[----:B------:R-:W2:Y:S01]  /*0420*/  FCHK P0, R0, R3 ;  /* 0x0000000300007302 */ /* 0x000ea20000000000 */
[----:B0-----:R-:W-:-:S04]  /*0430*/  IMAD.WIDE R4, R4, 0x4, R6 ;  /* 0x0000000404047825 */ /* 0x001fc800078e0206 */
[C---:B-1----:R-:W-:Y:S01]  /*0440*/  FFMA R7, R2.reuse, -R3, 1 ;  /* 0x3f80000002077423 */ /* 0x042fe20000000803 */
[----:B------:R0:W-:Y:S03]  /*0450*/  STG.E desc[UR4][R4.64], R9 ;  /* 0x0000000904007986 */ /* 0x0001e6000c101904 */
[----:B------:R-:W-:-:S04]  /*0460*/  FFMA R6, R2, R7, R2 ;  /* 0x0000000702067223 */ /* 0x000fc80000000002 */
[----:B------:R-:W-:-:S04]  /*0470*/  FFMA R7, R0, R6, RZ ;  /* 0x0000000600077223 */ /* 0x000fc800000000ff */
[----:B------:R-:W-:-:S04]  /*0480*/  FFMA R2, R7, -R3, R0 ;  /* 0x8000000307027223 */ /* 0x000fc80000000000 */
[----:B------:R-:W-:Y:S01]  /*0490*/  FFMA R7, R6, R2, R7 ;  /* 0x0000000206077223 */ /* 0x000fe20000000007 */
[----:B0-2---:R-:W-:Y:S06]  /*04a0*/  @!P0 BRA `(.L_x_6) ;  /* 0x0000000000108947 */ /* 0x005fec0003800000 */
[----:B------:R-:W-:Y:S02]  /*04b0*/  MOV R2, R0 ;  /* 0x0000000000027202 */ /* 0x000fe40000000f00 */
[----:B------:R-:W-:-:S07]  /*04c0*/  MOV R6, 0x4e0 ;  /* 0x000004e000067802 */ /* 0x000fce0000000f00 */
[----:B------:R-:W-:Y:S05]  /*04d0*/  CALL.REL.NOINC `($__internal_1_$__cuda_sm3x_div_rn_noftz_f32_slowpath) ;  /* 0x0000000000687944 */ /* 0x000fea0003c00000 */
[----:B------:R-:W-:-:S07]  /*04e0*/  IMAD.MOV.U32 R7, RZ, RZ, R2 ;  /* 0x000000ffff077224 */ /* 0x000fce00078e0002 */
.L_x_6:
[----:B------:R-:W-:Y:S05]  /*04f0*/  BSYNC.RECONVERGENT B0 ;  /* 0x0000000000007941 */ /* 0x000fea0003800200 */
.L_x_5:
[----:B------:R-:W-:Y:S01]  /*0500*/  STG.E desc[UR4][R4.64+0x80], R7 ;  /* 0x0000800704007986 */ /* 0x000fe2000c101904 */
[----:B------:R-:W-:Y:S05]  /*0510*/  EXIT ;  /* 0x000000000000794d */ /* 0x000fea0003800000 */
        .weak           $__internal_0_$__cuda_sm20_sqrt_rn_f32_slowpath
        .type           $__internal_0_$__cuda_sm20_sqrt_rn_f32_slowpath,@function
        .size           $__internal_0_$__cuda_sm20_sqrt_rn_f32_slowpath,($__internal_1_$__cuda_sm3x_div_rn_noftz_f32_slowpath - $__internal_0_$__cuda_sm20_sqrt_rn_f32_slowpath)
$__internal_0_$__cuda_sm20_sqrt_rn_f32_slowpath:
[----:B------:R-:W-:-:S13]  /*0520*/  LOP3.LUT P0, RZ, R10, 0x7fffffff, RZ, 0xc0, !PT ;  /* 0x7fffffff0aff7812 */ /* 0x000fda000780c0ff */
[----:B------:R-:W-:Y:S05]  /*0530*/  @!P0 BRA `(.L_x_7) ;  /* 0x0000000000448947 */ /* 0x000fea0003800000 */
[----:B------:R-:W-:Y:S02]  /*0540*/  FSETP.GEU.FTZ.AND P0, PT, R10, RZ, PT ;  /* 0x000000ff0a00720b */ /* 0x000fe40003f1e000 */
[----:B------:R-:W-:-:S11]  /*0550*/  MOV R3, R10 ;  /* 0x0000000a00037202 */ /* 0x000fd60000000f00 */
[----:B------:R-:W-:Y:S01]  /*0560*/  @!P0 IMAD.MOV.U32 R10, RZ, RZ, 0x7fffffff ;  /* 0x7fffffffff0a8424 */ /* 0x000fe200078e00ff */
[----:B------:R-:W-:Y:S06]  /*0570*/  @!P0 BRA `(.L_x_7) ;  /* 0x0000000000348947 */ /* 0x000fec0003800000 */
[----:B------:R-:W-:-:S13]  /*0580*/  FSETP.GTU.FTZ.AND P0, PT, |R3|, +INF , PT ;  /* 0x7f8000000300780b */ /* 0x000fda0003f1c200 */
[----:B------:R-:W-:Y:S01]  /*0590*/  @P0 FADD.FTZ R10, R3, 1 ;  /* 0x3f800000030a0421 */ /* 0x000fe20000010000 */
[----:B------:R-:W-:Y:S06]  /*05a0*/  @P0 BRA `(.L_x_7) ;  /* 0x0000000000280947 */ /* 0x000fec0003800000 */
[----:B------:R-:W-:-:S13]  /*05b0*/  FSETP.NEU.FTZ.AND P0, PT, |R3|, +INF , PT ;  /* 0x7f8000000300780b */ /* 0x000fda0003f1d200 */
[----:B------:R-:W-:Y:S01]  /*05c0*/  @P0 FFMA R5, R3, 1.84467440737095516160e+19, RZ ;  /* 0x5f80000003050823 */ /* 0x000fe200000000ff */
[----:B------:R-:W-:-:S03]  /*05d0*/  @!P0 MOV R10, R3 ;  /* 0x00000003000a8202 */ /* 0x000fc60000000f00 */
[----:B------:R-:W0:Y:S02]  /*05e0*/  @P0 MUFU.RSQ R6, R5 ;  /* 0x0000000500060308 */ /* 0x000e240000001400 */
[----:B0-----:R-:W-:Y:S01]  /*05f0*/  @P0 FMUL.FTZ R8, R5, R6 ;  /* 0x0000000605080220 */ /* 0x001fe20000410000 */
[----:B------:R-:W-:-:S03]  /*0600*/  @P0 FMUL.FTZ R6, R6, 0.5 ;  /* 0x3f00000006060820 */ /* 0x000fc60000410000 */
[----:B------:R-:W-:-:S04]  /*0610*/  @P0 FADD.FTZ R7, -R8, -RZ ;  /* 0x800000ff08070221 */ /* 0x000fc80000010100 */
[----:B------:R-:W-:-:S04]  /*0620*/  @P0 FFMA R7, R8, R7, R5 ;  /* 0x0000000708070223 */ /* 0x000fc80000000005 */
[----:B------:R-:W-:-:S04]  /*0630*/  @P0 FFMA R6, R7, R6, R8 ;  /* 0x0000000607060223 */ /* 0x000fc80000000008 */
[----:B------:R-:W-:-:S07]  /*0640*/  @P0 FMUL.FTZ R10, R6, 2.3283064365386962891e-10 ;  /* 0x2f800000060a0820 */ /* 0x000fce0000410000 */
.L_x_7:
[----:B------:R-:W-:Y:S02]  /*0650*/  HFMA2 R7, -RZ, RZ, 0, 0 ;  /* 0x00000000ff077431 */ /* 0x000fe400000001ff */
[----:B------:R-:W-:-:S04]  /*0660*/  IMAD.MOV.U32 R6, RZ, RZ, R9 ;  /* 0x000000ffff067224 */ /* 0x000fc800078e0009 */
[----:B------:R-:W-:Y:S05]  /*0670*/  RET.REL.NODEC R6 `(_Z16layernorm_simpleILi64EEvPfS0_) ;  /* 0xfffffff806607950 */ /* 0x000fea0003c3ffff */
        .weak           $__internal_1_$__cuda_sm3x_div_rn_noftz_f32_slowpath
        .type           $__internal_1_$__cuda_sm3x_div_rn_noftz_f32_slowpath,@function
        .size           $__internal_1_$__cuda_sm3x_div_rn_noftz_f32_slowpath,(.L_x_51 - $__internal_1_$__cuda_sm3x_div_rn_noftz_f32_slowpath)
$__internal_1_$__cuda_sm3x_div_rn_noftz_f32_slowpath:
[--C-:B------:R-:W-:Y:S01]  /*0680*/  SHF.R.U32.HI R8, RZ, 0x17, R3.reuse ;  /* 0x00000017ff087819 */ /* 0x100fe20000011603 */
[----:B------:R-:W-:Y:S01]  /*0690*/  BSSY.RECONVERGENT B1, `(.L_x_8) ;  /* 0x0000063000017945 */ /* 0x000fe20003800200 */
[----:B------:R-:W-:Y:S01]  /*06a0*/  SHF.R.U32.HI R7, RZ, 0x17, R2 ;  /* 0x00000017ff077819 */ /* 0x000fe20000011602 */
[----:B------:R-:W-:Y:S01]  /*06b0*/  IMAD.MOV.U32 R9, RZ, RZ, R3 ;  /* 0x000000ffff097224 */ /* 0x000fe200078e0003 */
[----:B------:R-:W-:Y:S02]  /*06c0*/  LOP3.LUT R14, R8, 0xff, RZ, 0xc0, !PT ;  /* 0x000000ff080e7812 */ /* 0x000fe400078ec0ff */
[----:B------:R-:W-:-:S03]  /*06d0*/  LOP3.LUT R12, R7, 0xff, RZ, 0xc0, !PT ;  /* 0x000000ff070c7812 */ /* 0x000fc600078ec0ff */
[----:B------:R-:W-:Y:S01]  /*06e0*/  VIADD R10, R14, 0xffffffff ;  /* 0xffffffff0e0a7836 */ /* 0x000fe20000000000 */
[----:B------:R-:W-:-:S04]  /*06f0*/  IADD3 R8, PT, PT, R12, -0x1, RZ ;  /* 0xffffffff0c087810 */ /* 0x000fc80007ffe0ff */
[----:B------:R-:W-:-:S04]  /*0700*/  ISETP.GT.U32.AND P0, PT, R10, 0xfd, PT ;  /* 0x000000fd0a00780c */ /* 0x000fc80003f04070 */
[----:B------:R-:W-:-:S13]  /*0710*/  ISETP.GT.U32.OR P0, PT, R8, 0xfd, P0 ;  /* 0x000000fd0800780c */ /* 0x000fda0000704470 */
[----:B------:R-:W-:Y:S01]  /*0720*/  @!P0 MOV R7, RZ ;  /* 0x000000ff00078202 */ /* 0x000fe20000000f00 */
[----:B------:R-:W-:Y:S06]  /*0730*/  @!P0 BRA `(.L_x_9) ;  /* 0x00000000005c8947 */ /* 0x000fec0003800000 */
[----:B------:R-:W-:Y:S02]  /*0740*/  FSETP.GTU.FTZ.AND P0, PT, |R2|, +INF , PT ;  /* 0x7f8000000200780b */ /* 0x000fe40003f1c200 */
[----:B------:R-:W-:-:S04]  /*0750*/  FSETP.GTU.FTZ.AND P1, PT, |R3|, +INF , PT ;  /* 0x7f8000000300780b */ /* 0x000fc80003f3c200 */
[----:B------:R-:W-:-:S13]  /*0760*/  PLOP3.LUT P0, PT, P0, P1, PT, 0xf8, 0x8f ;  /* 0x00000000008f781c */ /* 0x000fda0000703f70 */
[----:B------:R-:W-:Y:S05]  /*0770*/  @P0 BRA `(.L_x_10) ;  /* 0x00000004004c0947 */ /* 0x000fea0003800000 */
[----:B------:R-:W-:-:S13]  /*0780*/  LOP3.LUT P0, RZ, R9, 0x7fffffff, R2, 0xc8, !PT ;  /* 0x7fffffff09ff7812 */ /* 0x000fda000780c802 */
[----:B------:R-:W-:Y:S05]  /*0790*/  @!P0 BRA `(.L_x_11) ;  /* 0x00000004003c8947 */ /* 0x000fea0003800000 */
[C---:B------:R-:W-:Y:S02]  /*07a0*/  FSETP.NEU.FTZ.AND P2, PT, |R2|.reuse, +INF , PT ;  /* 0x7f8000000200780b */ /* 0x040fe40003f5d200 */
[----:B------:R-:W-:Y:S02]  /*07b0*/  FSETP.NEU.FTZ.AND P1, PT, |R3|, +INF , PT ;  /* 0x7f8000000300780b */ /* 0x000fe40003f3d200 */
[----:B------:R-:W-:-:S11]  /*07c0*/  FSETP.NEU.FTZ.AND P0, PT, |R2|, +INF , PT ;  /* 0x7f8000000200780b */ /* 0x000fd60003f1d200 */
[----:B------:R-:W-:Y:S05]  /*07d0*/  @!P1 BRA !P2, `(.L_x_11) ;  /* 0x00000004002c9947 */ /* 0x000fea0005000000 */
[----:B------:R-:W-:-:S04]  /*07e0*/  LOP3.LUT P2, RZ, R2, 0x7fffffff, RZ, 0xc0, !PT ;  /* 0x7fffffff02ff7812 */ /* 0x000fc8000784c0ff */
[----:B------:R-:W-:-:S13]  /*07f0*/  PLOP3.LUT P1, PT, P1, P2, PT, 0x2f, 0xf2 ;  /* 0x0000000000f2781c */ /* 0x000fda0000f24577 */
[----:B------:R-:W-:Y:S05]  /*0800*/  @P1 BRA `(.L_x_12) ;  /* 0x0000000400181947 */ /* 0x000fea0003800000 */
[----:B------:R-:W-:-:S04]  /*0810*/  LOP3.LUT P1, RZ, R9, 0x7fffffff, RZ, 0xc0, !PT ;  /* 0x7fffffff09ff7812 */ /* 0x000fc8000782c0ff */
[----:B------:R-:W-:-:S13]  /*0820*/  PLOP3.LUT P0, PT, P0, P1, PT, 0x2f, 0xf2 ;  /* 0x0000000000f2781c */ /* 0x000fda0000702577 */
[----:B------:R-:W-:Y:S05]  /*0830*/  @P0 BRA `(.L_x_13) ;  /* 0x0000000400000947 */ /* 0x000fea0003800000 */
[----:B------:R-:W-:Y:S02]  /*0840*/  ISETP.GE.AND P0, PT, R8, RZ, PT ;  /* 0x000000ff0800720c */ /* 0x000fe40003f06270 */
[----:B------:R-:W-:-:S11]  /*0850*/  ISETP.GE.AND P1, PT, R10, RZ, PT ;  /* 0x000000ff0a00720c */ /* 0x000fd60003f26270 */
[----:B------:R-:W-:Y:S01]  /*0860*/  @P0 IMAD.MOV.U32 R7, RZ, RZ, RZ ;  /* 0x000000ffff070224 */ /* 0x000fe200078e00ff */
[----:B------:R-:W-:Y:S01]  /*0870*/  @!P0 MOV R7, 0xffffffc0 ;  /* 0xffffffc000078802 */ /* 0x000fe20000000f00 */
[----:B------:R-:W-:Y:S01]  /*0880*/  @!P0 FFMA R2, R2, 1.84467440737095516160e+19, RZ ;  /* 0x5f80000002028823 */ /* 0x000fe200000000ff */
[----:B------:R-:W-:-:S03]  /*0890*/  @!P1 FFMA R9, R3, 1.84467440737095516160e+19, RZ ;  /* 0x5f80000003099823 */ /* 0x000fc600000000ff */
[----:B------:R-:W-:-:S07]  /*08a0*/  @!P1 VIADD R7, R7, 0x40 ;  /* 0x0000004007079836 */ /* 0x000fce0000000000 */
.L_x_9:
[----:B------:R-:W-:Y:S01]  /*08b0*/  LEA R8, R14, 0xc0800000, 0x17 ;  /* 0xc08000000e087811 */ /* 0x000fe200078eb8ff */
[----:B------:R-:W-:Y:S03]  /*08c0*/  BSSY.RECONVERGENT B2, `(.L_x_14) ;  /* 0x0000036000027945 */ /* 0x000fe60003800200 */
[----:B------:R-:W-:Y:S01]  /*08d0*/  IADD3 R8, PT, PT, -R8, R9, RZ ;  /* 0x0000000908087210 */ /* 0x000fe20007ffe1ff */
[----:B------:R-:W-:-:S03]  /*08e0*/  VIADD R9, R12, 0xffffff81 ;  /* 0xffffff810c097836 */ /* 0x000fc60000000000 */
[----:B------:R-:W0:Y:S01]  /*08f0*/  MUFU.RCP R10, R8 ;  /* 0x00000008000a7308 */ /* 0x000e220000001000 */
[----:B------:R-:W-:Y:S01]  /*0900*/  FADD.FTZ R11, -R8, -RZ ;  /* 0x800000ff080b7221 */ /* 0x000fe20000010100 */
[----:B------:R-:W-:-:S03]  /*0910*/  IMAD R2, R9, -0x800000, R2 ;  /* 0xff80000009027824 */ /* 0x000fc600078e0202 */
[----:B0-----:R-:W-:-:S04]  /*0920*/  FFMA R13, R10, R11, 1 ;  /* 0x3f8000000a0d7423 */ /* 0x001fc8000000000b */
[----:B------:R-:W-:-:S04]  /*0930*/  FFMA R15, R10, R13, R10 ;  /* 0x0000000d0a0f7223 */ /* 0x000fc8000000000a */
[----:B------:R-:W-:-:S04]  /*0940*/  FFMA R10, R2, R15, RZ ;  /* 0x0000000f020a7223 */ /* 0x000fc800000000ff */
[----:B------:R-:W-:-:S04]  /*0950*/  FFMA R13, R11, R10, R2 ;  /* 0x0000000a0b0d7223 */ /* 0x000fc80000000002 */
[----:B------:R-:W-:Y:S01]  /*0960*/  FFMA R12, R15, R13, R10 ;  /* 0x0000000d0f0c7223 */ /* 0x000fe2000000000a */
[----:B------:R-:W-:-:S03]  /*0970*/  IADD3 R10, PT, PT, R9, 0x7f, -R14 ;  /* 0x0000007f090a7810 */ /* 0x000fc60007ffe80e */
[----:B------:R-:W-:Y:S01]  /*0980*/  FFMA R11, R11, R12, R2 ;  /* 0x0000000c0b0b7223 */ /* 0x000fe20000000002 */
[----:B------:R-:W-:-:S03]  /*0990*/  IADD3 R7, PT, PT, R10, R7, RZ ;  /* 0x000000070a077210 */ /* 0x000fc60007ffe0ff */
[----:B------:R-:W-:-:S05]  /*09a0*/  FFMA R2, R15, R11, R12 ;  /* 0x0000000b0f027223 */ /* 0x000fca000000000c */
[----:B------:R-:W-:-:S04]  /*09b0*/  SHF.R.U32.HI R8, RZ, 0x17, R2 ;  /* 0x00000017ff087819 */ /* 0x000fc80000011602 */
[----:B------:R-:W-:-:S05]  /*09c0*/  LOP3.LUT R8, R8, 0xff, RZ, 0xc0, !PT ;  /* 0x000000ff08087812 */ /* 0x000fca00078ec0ff */
[----:B------:R-:W-:-:S05]  /*09d0*/  IMAD.IADD R13, R8, 0x1, R7 ;  /* 0x00000001080d7824 */ /* 0x000fca00078e0207 */
[----:B------:R-:W-:-:S04]  /*09e0*/  IADD3 R8, PT, PT, R13, -0x1, RZ ;  /* 0xffffffff0d087810 */ /* 0x000fc80007ffe0ff */
[----:B------:R-:W-:-:S13]  /*09f0*/  ISETP.GE.U32.AND P0, PT, R8, 0xfe, PT ;  /* 0x000000fe0800780c */ /* 0x000fda0003f06070 */
[----:B------:R-:W-:Y:S05]  /*0a00*/  @!P0 BRA `(.L_x_15) ;  /* 0x0000000000808947 */ /* 0x000fea0003800000 */
[----:B------:R-:W-:-:S13]  /*0a10*/  ISETP.GT.AND P0, PT, R13, 0xfe, PT ;  /* 0x000000fe0d00780c */ /* 0x000fda0003f04270 */
[----:B------:R-:W-:Y:S05]  /*0a20*/  @P0 BRA `(.L_x_16) ;  /* 0x00000000006c0947 */ /* 0x000fea0003800000 */
[----:B------:R-:W-:-:S13]  /*0a30*/  ISETP.GE.AND P0, PT, R13, 0x1, PT ;  /* 0x000000010d00780c */ /* 0x000fda0003f06270 */
[----:B------:R-:W-:Y:S05]  /*0a40*/  @P0 BRA `(.L_x_17) ;  /* 0x0000000000740947 */ /* 0x000fea0003800000 */
[----:B------:R-:W-:Y:S02]  /*0a50*/  ISETP.GE.AND P0, PT, R13, -0x18, PT ;  /* 0xffffffe80d00780c */ /* 0x000fe40003f06270 */
[----:B------:R-:W-:-:S11]  /*0a60*/  LOP3.LUT R2, R2, 0x80000000, RZ, 0xc0, !PT ;  /* 0x8000000002027812 */ /* 0x000fd600078ec0ff */
[----:B------:R-:W-:Y:S05]  /*0a70*/  @!P0 BRA `(.L_x_17) ;  /* 0x0000000000688947 */ /* 0x000fea0003800000 */
[-CC-:B------:R-:W-:Y:S01]  /*0a80*/  FFMA.RZ R7, R15, R11.reuse, R12.reuse ;  /* 0x0000000b0f077223 */ /* 0x180fe2000000c00c */
[----:B------:R-:W-:Y:S02]  /*0a90*/  VIADD R10, R13, 0x20 ;  /* 0x000000200d0a7836 */ /* 0x000fe40000000000 */
[-CC-:B------:R-:W-:Y:S01]  /*0aa0*/  FFMA.RM R8, R15, R11.reuse, R12.reuse ;  /* 0x0000000b0f087223 */ /* 0x180fe2000000400c */
[----:B------:R-:W-:Y:S02]  /*0ab0*/  ISETP.NE.AND P2, PT, R13, RZ, PT ;  /* 0x000000ff0d00720c */ /* 0x000fe40003f45270 */
[----:B------:R-:W-:Y:S01]  /*0ac0*/  LOP3.LUT R9, R7, 0x7fffff, RZ, 0xc0, !PT ;  /* 0x007fffff07097812 */ /* 0x000fe200078ec0ff */
[----:B------:R-:W-:Y:S01]  /*0ad0*/  FFMA.RP R7, R15, R11, R12 ;  /* 0x0000000b0f077223 */ /* 0x000fe2000000800c */
[----:B------:R-:W-:Y:S02]  /*0ae0*/  ISETP.NE.AND P1, PT, R13, RZ, PT ;  /* 0x000000ff0d00720c */ /* 0x000fe40003f25270 */
[----:B------:R-:W-:-:S02]  /*0af0*/  LOP3.LUT R9, R9, 0x800000, RZ, 0xfc, !PT ;  /* 0x0080000009097812 */ /* 0x000fc400078efcff */
[----:B------:R-:W-:Y:S02]  /*0b00*/  IADD3 R11, PT, PT, -R13, RZ, RZ ;  /* 0x000000ff0d0b7210 */ /* 0x000fe40007ffe1ff */
[----:B------:R-:W-:Y:S02]  /*0b10*/  SHF.L.U32 R10, R9, R10, RZ ;  /* 0x0000000a090a7219 */ /* 0x000fe400000006ff */
[----:B------:R-:W-:Y:S02]  /*0b20*/  FSETP.NEU.FTZ.AND P0, PT, R7, R8, PT ;  /* 0x000000080700720b */ /* 0x000fe40003f1d000 */
[----:B------:R-:W-:Y:S02]  /*0b30*/  SEL R8, R11, RZ, P2 ;  /* 0x000000ff0b087207 */ /* 0x000fe40001000000 */
[----:B------:R-:W-:Y:S02]  /*0b40*/  ISETP.NE.AND P1, PT, R10, RZ, P1 ;  /* 0x000000ff0a00720c */ /* 0x000fe40000f25270 */
[----:B------:R-:W-:-:S02]  /*0b50*/  SHF.R.U32.HI R8, RZ, R8, R9 ;  /* 0x00000008ff087219 */ /* 0x000fc40000011609 */
[----:B------:R-:W-:Y:S02]  /*0b60*/  PLOP3.LUT P0, PT, P0, P1, PT, 0xf8, 0x8f ;  /* 0x00000000008f781c */ /* 0x000fe40000703f70 */
[----:B------:R-:W-:Y:S02]  /*0b70*/  SHF.R.U32.HI R10, RZ, 0x1, R8 ;  /* 0x00000001ff0a7819 */ /* 0x000fe40000011608 */
[----:B------:R-:W-:-:S04]  /*0b80*/  SEL R7, RZ, 0x1, !P0 ;  /* 0x00000001ff077807 */ /* 0x000fc80004000000 */
[----:B------:R-:W-:-:S04]  /*0b90*/  LOP3.LUT R7, R7, 0x1, R10, 0xf8, !PT ;  /* 0x0000000107077812 */ /* 0x000fc800078ef80a */
[----:B------:R-:W-:-:S05]  /*0ba0*/  LOP3.LUT R7, R7, R8, RZ, 0xc0, !PT ;  /* 0x0000000807077212 */ /* 0x000fca00078ec0ff */
[----:B------:R-:W-:-:S05]  /*0bb0*/  IMAD.IADD R7, R10, 0x1, R7 ;  /* 0x000000010a077824 */ /* 0x000fca00078e0207 */
[----:B------:R-:W-:Y:S01]  /*0bc0*/  LOP3.LUT R2, R7, R2, RZ, 0xfc, !PT ;  /* 0x0000000207027212 */ /* 0x000fe200078efcff */
[----:B------:R-:W-:Y:S06]  /*0bd0*/  BRA `(.L_x_17) ;  /* 0x0000000000107947 */ /* 0x000fec0003800000 */
.L_x_16:
[----:B------:R-:W-:-:S04]  /*0be0*/  LOP3.LUT R2, R2, 0x80000000, RZ, 0xc0, !PT ;  /* 0x8000000002027812 */ /* 0x000fc800078ec0ff */
[----:B------:R-:W-:Y:S01]  /*0bf0*/  LOP3.LUT R2, R2, 0x7f800000, RZ, 0xfc, !PT ;  /* 0x7f80000002027812 */ /* 0x000fe200078efcff */
[----:B------:R-:W-:Y:S06]  /*0c00*/  BRA `(.L_x_17) ;  /* 0x0000000000047947 */ /* 0x000fec0003800000 */
.L_x_15:
[----:B------:R-:W-:-:S07]  /*0c10*/  LEA R2, R7, R2, 0x17 ;  /* 0x0000000207027211 */ /* 0x000fce00078eb8ff */
.L_x_17:
[----:B------:R-:W-:Y:S05]  /*0c20*/  BSYNC.RECONVERGENT B2 ;  /* 0x0000000000027941 */ /* 0x000fea0003800200 */
.L_x_14:
[----:B------:R-:W-:Y:S05]  /*0c30*/  BRA `(.L_x_18) ;  /* 0x0000000000207947 */ /* 0x000fea0003800000 */
.L_x_13:
[----:B------:R-:W-:-:S04]  /*0c40*/  LOP3.LUT R2, R9, 0x80000000, R2, 0x48, !PT ;  /* 0x8000000009027812 */ /* 0x000fc800078e4802 */
[----:B------:R-:W-:Y:S01]  /*0c50*/  LOP3.LUT R2, R2, 0x7f800000, RZ, 0xfc, !PT ;  /* 0x7f80000002027812 */ /* 0x000fe200078efcff */
[----:B------:R-:W-:Y:S06]  /*0c60*/  BRA `(.L_x_18) ;  /* 0x0000000000147947 */ /* 0x000fec0003800000 */
.L_x_12:
[----:B------:R-:W-:Y:S01]  /*0c70*/  LOP3.LUT R2, R9, 0x80000000, R2, 0x48, !PT ;  /* 0x8000000009027812 */ /* 0x000fe200078e4802 */
[----:B------:R-:W-:Y:S06]  /*0c80*/  BRA `(.L_x_18) ;  /* 0x00000000000c7947 */ /* 0x000fec0003800000 */
.L_x_11:
[----:B------:R-:W0:Y:S01]  /*0c90*/  MUFU.RSQ R2, -QNAN ;  /* 0xffc0000000027908 */ /* 0x000e220000001400 */
[----:B------:R-:W-:Y:S05]  /*0ca0*/  BRA `(.L_x_18) ;  /* 0x0000000000047947 */ /* 0x000fea0003800000 */
.L_x_10:
[----:B------:R-:W-:-:S07]  /*0cb0*/  FADD.FTZ R2, R2, R3 ;  /* 0x0000000302027221 */ /* 0x000fce0000010000 */
.L_x_18:
[----:B------:R-:W-:Y:S05]  /*0cc0*/  BSYNC.RECONVERGENT B1 ;  /* 0x0000000000017941 */ /* 0x000fea0003800200 */
.L_x_8:
[----:B------:R-:W-:-:S04]  /*0cd0*/  HFMA2 R7, -RZ, RZ, 0, 0 ;  /* 0x00000000ff077431 */ /* 0x000fc800000001ff */
[----:B0-----:R-:W-:Y:S05]  /*0ce0*/  RET.REL.NODEC R6 `(_Z16layernorm_simpleILi64EEvPfS0_) ;  /* 0xfffffff006c47950 */ /* 0x001fea0003c3ffff */
.L_x_19:
[----:B------:R-:W-:-:S00]  /*0cf0*/  BRA `(.L_x_19) ;  /* 0xfffffffc00fc7947 */ /* 0x000fc0000383ffff */
[----:B------:R-:W-:-:S00]  /*0d00*/  NOP ;  /* 0x0000000000007918 */ /* 0x000fc00000000000 */
[----:B------:R-:W-:-:S00]  /*0d10*/  NOP ;  /* 0x0000000000007918 */ /* 0x000fc00000000000 */
[----:B------:R-:W-:-:S00]  /*0d20*/  NOP ;  /* 0x0000000000007918 */ /* 0x000fc00000000000 */
[----:B------:R-:W-:-:S00]  /*0d30*/  NOP ;  /* 0x0000000000007918 */ /* 0x000fc00000000000 */
[----:B------:R-:W-:-:S00]  /*0d40*/  NOP ;  /* 0x0000000000007918 */ /* 0x000fc00000000000 */
[----:B------:R-:W-:-:S00]  /*0d50*/  NOP ;  /* 0x0000000000007918 */ /* 0x000fc00000000000 */
[----:B------:R-:W-:-:S00]  /*0d60*/  NOP ;  /* 0x0000000000007918 */ /* 0x000fc00000000000 */
[----:B------:R-:W-:-:S00]  /*0d70*/  NOP ;  /* 0x0000000000007918 */ /* 0x000fc00000000000 */
.L_x_51:


//--------------------- .text._Z9layernormILi64EEvPfS0_ --------------------------
	.section	.text._Z9layernormILi64EEvPfS0_,"ax",@progbits
	.align	128
        .global         _Z9layernormILi64EEvPfS0_
        .type           _Z9layernormILi64EEvPfS0_,@function
        .size           _Z9layernormILi64EEvPfS0_,(.L_x_53 - _Z9layernormILi64EEvPfS0_)
        .other          _Z9layernormILi64EEvPfS0_,@"STO_CUDA_ENTRY STV_DEFAULT"
_Z9layernormILi64EEvPfS0_:
.text._Z9layernormILi64EEvPfS0_:
[----:B------:R-:W-:Y:S01]  /*0000*/  LDC R1, c[0x0][0x37c] ;  /* 0x0000df00ff017b82 */ /* 0x000fe20000000800 */
[----:B------:R-:W0:Y:S07]  /*0010*/  S2R R9, SR_TID.X ;  /* 0x0000000000097919 */ /* 0x000e2e0000002100 */
[----:B------:R-:W1:Y:S01]  /*0020*/  LDC.64 R2, c[0x0][0x380] ;  /* 0x0000e000ff027b82 */ /* 0x000e620000000a00 */
[----:B------:R-:W2:Y:S01]  /*0030*/  LDCU.64 UR6, c[0x0][0x358] ;  /* 0x00006b00ff0677ac */ /* 0x000ea20008000a00 */
[----:B------:R-:W0:Y:S02]  /*0040*/  S2R R0, SR_CTAID.X ;  /* 0x0000000000007919 */ /* 0x000e240000002500 */
[----:B0-----:R-:W-:-:S05]  /*0050*/  LEA R9, R0, R9, 0x6 ;  /* 0x0000000900097211 */ /* 0x001fca00078e30ff */
[----:B-1----:R-:W-:-:S05]  /*0060*/  IMAD.WIDE R2, R9, 0x4, R2 ;  /* 0x0000000409027825 */ /* 0x002fca00078e0202 */
[----:B--2---:R-:W2:Y:S04]  /*0070*/  LDG.E R0, desc[UR6][R2.64] ;  /* 0x0000000602007981 */ /* 0x004ea8000c1e1900 */
[----:B------:R-:W3:Y:S01]  /*0080*/  LDG.E R8, desc[UR6][R2.64+0x80] ;  /* 0x0000800602087981 */ /* 0x000ee2000c1e1900 */
[----:B------:R-:W-:Y:S01]  /*0090*/  HFMA2 R13, -RZ, RZ, 1.625, 0 ;  /* 0x3e800000ff0d7431 */ /* 0x000fe200000001ff */
[----:B------:R-:W-:Y:S02]  /*00a0*/  UMOV UR4, 0x40000000 ;  /* 0x4000000000047882 */ /* 0x000fe40000000000 */
[----:B------:R-:W-:-:S04]  /*00b0*/  MOV R10, UR4 ;  /* 0x00000004000a7c02 */ /* 0x000fc80008000f00 */
[----:B------:R-:W0:Y:S01]  /*00c0*/  FCHK P0, R10, 4 ;  /* 0x408000000a007902 */ /* 0x000e220000000000 */
[----:B--2---:R-:W-:-:S04]  /*00d0*/  FADD R11, RZ, R0 ;  /* 0x00000000ff0b7221 */ /* 0x004fc80000000000 */
[----:B---3--:R-:W-:Y:S01]  /*00e0*/  FADD R6, -R11, R8 ;  /* 0x000000080b067221 */ /* 0x008fe20000000100 */
[----:B------:R-:W-:-:S03]  /*00f0*/  FADD R5, R0, -R11 ;  /* 0x8000000b00057221 */ /* 0x000fc60000000000 */
[----:B------:R-:W-:Y:S01]  /*0100*/  FFMA R11, R6, 0.5, R11 ;  /* 0x3f000000060b7823 */ /* 0x000fe2000000000b */
[----:B------:R-:W-:-:S03]  /*0110*/  FFMA R5, R0, R5, RZ ;  /* 0x0000000500057223 */ /* 0x000fc600000000ff */
[----:B------:R-:W-:-:S04]  /*0120*/  FADD R4, R8, -R11 ;  /* 0x8000000b08047221 */ /* 0x000fc80000000000 */
[----:B------:R-:W-:Y:S01]  /*0130*/  FFMA R6, R6, R4, R5 ;  /* 0x0000000406067223 */ /* 0x000fe20000000005 */
[----:B------:R-:W-:Y:S01]  /*0140*/  MOV R4, 0x40800000 ;  /* 0x4080000000047802 */ /* 0x000fe20000000f00 */
[----:B------:R1:W2:Y:S04]  /*0150*/  SHFL.DOWN PT, R5, R11, 0x10, 0x1f ;  /* 0x0a001f000b057f89 */ /* 0x0002a800000e0000 */
[----:B------:R-:W-:Y:S01]  /*0160*/  FFMA R2, R13, -R4, 1 ;  /* 0x3f8000000d027423 */ /* 0x000fe20000000804 */
[----:B------:R1:W3:Y:S03]  /*0170*/  SHFL.DOWN PT, R7, R6, 0x10, 0x1f ;  /* 0x0a001f0006077f89 */ /* 0x0002e600000e0000 */
[----:B------:R-:W-:-:S04]  /*0180*/  FFMA R2, R2, R13, 0.25 ;  /* 0x3e80000002027423 */ /* 0x000fc8000000000d */
[----:B------:R-:W-:-:S04]  /*0190*/  FFMA R3, R2, 2, RZ ;  /* 0x4000000002037823 */ /* 0x000fc800000000ff */
[----:B------:R-:W-:-:S04]  /*01a0*/  FFMA R4, R3, -R4, 2 ;  /* 0x4000000003047423 */ /* 0x000fc80000000804 */
[----:B------:R-:W-:Y:S01]  /*01b0*/  FFMA R2, R2, R4, R3 ;  /* 0x0000000402027223 */ /* 0x000fe20000000003 */
[----:B01----:R-:W-:Y:S06]  /*01c0*/  @!P0 BRA `(.L_x_20) ;  /* 0x0000000000108947 */ /* 0x003fec0003800000 */
[----:B------:R-:W-:Y:S01]  /*01d0*/  IMAD.MOV.U32 R2, RZ, RZ, 0x40000000 ;  /* 0x40000000ff027424 */ /* 0x000fe200078e00ff */
[----:B------:R-:W-:Y:S02]  /*01e0*/  MOV R17, 0x40800000 ;  /* 0x4080000000117802 */ /* 0x000fe40000000f00 */
[----:B------:R-:W-:-:S07]  /*01f0*/  MOV R10, 0x210 ;  /* 0x00000210000a7802 */ /* 0x000fce0000000f00 */
[----:B--23--:R-:W-:Y:S05]  /*0200*/  CALL.REL.NOINC `($__internal_3_$__cuda_sm3x_div_rn_noftz_f32_slowpath) ;  /* 0x0000000c00347944 */ /* 0x00cfea0003c00000 */
.L_x_20:
[----:B--2---:R-:W-:Y:S01]  /*0210*/  FADD R5, R5, -R11 ;  /* 0x8000000b05057221 */ /* 0x004fe20000000000 */
[----:B------:R-:W-:Y:S02]  /*0220*/  UMOV UR4, 0x4 ;  /* 0x0000000400047882 */ /* 0x000fe40000000000 */
[----:B------:R-:W-:Y:S01]  /*0230*/  UISETP.NE.AND UP0, UPT, UR4, URZ, UPT ;  /* 0x000000ff0400728c */ /* 0x000fe2000bf05270 */
[----:B------:R-:W-:-:S04]  /*0240*/  FMUL R4, R5, R5 ;  /* 0x0000000505047220 */ /* 0x000fc80000400000 */
[----:B------:R-:W-:-:S04]  /*0250*/  FFMA R4, R5, R5, R4 ;  /* 0x0000000505047223 */ /* 0x000fc80000000004 */
[-C--:B---3--:R-:W-:Y:S01]  /*0260*/  FFMA R3, R4, R2.reuse, R7 ;  /* 0x0000000204037223 */ /* 0x088fe20000000007 */
[----:B------:R-:W-:Y:S01]  /*0270*/  FFMA R7, R5, R2, R11 ;  /* 0x0000000205077223 */ /* 0x000fe2000000000b */
[----:B------:R-:W-:Y:S02]  /*0280*/  MOV R5, 0x4 ;  /* 0x0000000400057802 */ /* 0x000fe40000000f00 */
[----:B------:R-:W-:Y:S02]  /*0290*/  FADD R6, R3, R6 ;  /* 0x0000000603067221 */ /* 0x000fe40000000000 */
[----:B------:R0:W1:Y:S04]  /*02a0*/  SHFL.DOWN PT, R14, R7, 0x8, 0x1f ;  /* 0x09001f00070e7f89 */ /* 0x00006800000e0000 */
[----:B------:R0:W2:Y:S01]  /*02b0*/  SHFL.DOWN PT, R12, R6, 0x8, 0x1f ;  /* 0x09001f00060c7f89 */ /* 0x0000a200000e0000 */
[----:B------:R-:W-:Y:S05]  /*02c0*/  BRA.U !UP0, `(.L_x_21) ;  /* 0x00000001085c7547 */ /* 0x000fea000b800000 */
[----:B------:R-:W-:Y:S02]  /*02d0*/  IADD3 R11, PT, PT, R5, UR4, RZ ;  /* 0x00000004050b7c10 */ /* 0x000fe4000fffe0ff */
[----:B------:R-:W-:Y:S02]  /*02e0*/  I2FP.F32.S32 R2, UR4 ;  /* 0x0000000400027c45 */ /* 0x000fe40008201400 */
[----:B------:R-:W-:-:S04]  /*02f0*/  I2FP.F32.S32 R11, R11 ;  /* 0x0000000b000b7245 */ /* 0x000fc80000201400 */
[----:B------:R-:W3:Y:S08]  /*0300*/  MUFU.RCP R4, R11 ;  /* 0x0000000b00047308 */ /* 0x000ef00000001000 */
[----:B------:R-:W4:Y:S01]  /*0310*/  FCHK P0, R2, R11 ;  /* 0x0000000b02007302 */ /* 0x000f220000000000 */
[----:B---3--:R-:W-:-:S04]  /*0320*/  FFMA R3, -R11, R4, 1 ;  /* 0x3f8000000b037423 */ /* 0x008fc80000000104 */
[----:B------:R-:W-:-:S04]  /*0330*/  FFMA R3, R4, R3, R4 ;  /* 0x0000000304037223 */ /* 0x000fc80000000004 */
[----:B------:R-:W-:-:S04]  /*0340*/  FFMA R4, R2, R3, RZ ;  /* 0x0000000302047223 */ /* 0x000fc800000000ff */
[----:B------:R-:W-:-:S04]  /*0350*/  FFMA R10, -R11, R4, R2 ;  /* 0x000000040b0a7223 */ /* 0x000fc80000000102 */
[----:B------:R-:W-:Y:S01]  /*0360*/  FFMA R3, R3, R10, R4 ;  /* 0x0000000a03037223 */ /* 0x000fe20000000004 */
[----:B----4-:R-:W-:Y:S06]  /*0370*/  @!P0 BRA `(.L_x_22) ;  /* 0x0000000000108947 */ /* 0x010fec0003800000 */
[----:B------:R-:W-:Y:S02]  /*0380*/  MOV R17, R11 ;  /* 0x0000000b00117202 */ /* 0x000fe40000000f00 */
[----:B------:R-:W-:-:S07]  /*0390*/  MOV R10, 0x3b0 ;  /* 0x000003b0000a7802 */ /* 0x000fce0000000f00 */
[----:B012---:R-:W-:Y:S05]  /*03a0*/  CALL.REL.NOINC `($__internal_3_$__cuda_sm3x_div_rn_noftz_f32_slowpath) ;  /* 0x0000000800cc7944 */ /* 0x007fea0003c00000 */
[----:B------:R-:W-:-:S07]  /*03b0*/  IMAD.MOV.U32 R3, RZ, RZ, R2 ;  /* 0x000000ffff037224 */ /* 0x000fce00078e0002 */
.L_x_22:
[----:B-1----:R-:W-:Y:S01]  /*03c0*/  FADD R14, -R7, R14 ;  /* 0x0000000e070e7221 */ /* 0x002fe20000000100 */
[----:B------:R-:W-:Y:S02]  /*03d0*/  I2FP.F32.S32 R13, R5 ;  /* 0x00000005000d7245 */ /* 0x000fe40000201400 */
[----:B------:R3:W4:Y:S01]  /*03e0*/  F2I.TRUNC.NTZ R5, R11 ;  /* 0x0000000b00057305 */ /* 0x000722000020f100 */
[C---:B------:R-:W-:Y:S01]  /*03f0*/  FMUL R2, R14.reuse, R14 ;  /* 0x0000000e0e027220 */ /* 0x040fe20000400000 */
[----:B0-----:R-:W-:-:S03]  /*0400*/  FFMA R7, R14, R3, R7 ;  /* 0x000000030e077223 */ /* 0x001fc60000000007 */
[----:B------:R-:W-:-:S04]  /*0410*/  FMUL R13, R2, R13 ;  /* 0x0000000d020d7220 */ /* 0x000fc80000400000 */
[----:B--2---:R-:W-:-:S04]  /*0420*/  FFMA R13, R13, R3, R12 ;  /* 0x000000030d0d7223 */ /* 0x004fc8000000000c */
[----:B---3--:R-:W-:-:S07]  /*0430*/  FADD R6, R6, R13 ;  /* 0x0000000d06067221 */ /* 0x008fce0000000000 */
.L_x_21:
[----:B----4-:R-:W3:Y:S04]  /*0440*/  SHFL.DOWN PT, R2, R5, 0x4, 0x1f ;  /* 0x08801f0005027f89 */ /* 0x010ee800000e0000 */
[----:B-1----:R1:W4:Y:S04]  /*0450*/  SHFL.DOWN PT, R14, R7, 0x4, 0x1f ;  /* 0x08801f00070e7f89 */ /* 0x00232800000e0000 */
[----:B--2---:R1:W2:Y:S01]  /*0460*/  SHFL.DOWN PT, R12, R6, 0x4, 0x1f ;  /* 0x08801f00060c7f89 */ /* 0x0042a200000e0000 */
[----:B---3--:R-:W-:-:S13]  /*0470*/  ISETP.NE.AND P0, PT, R2, RZ, PT ;  /* 0x000000ff0200720c */ /* 0x008fda0003f05270 */
[----:B-12-4-:R-:W-:Y:S05]  /*0480*/  @!P0 BRA `(.L_x_23) ;  /* 0x00000000005c8947 */ /* 0x016fea0003800000 */
[-C--:B------:R-:W-:Y:S02]  /*0490*/  IADD3 R11, PT, PT, R5, R2.reuse, RZ ;  /* 0x00000002050b7210 */ /* 0x080fe40007ffe0ff */
[----:B------:R-:W-:Y:S02]  /*04a0*/  I2FP.F32.S32 R2, R2 ;  /* 0x0000000200027245 */ /* 0x000fe40000201400 */
[----:B------:R-:W-:-:S04]  /*04b0*/  I2FP.F32.S32 R11, R11 ;  /* 0x0000000b000b7245 */ /* 0x000fc80000201400 */
[----:B------:R-:W1:Y:S08]  /*04c0*/  MUFU.RCP R4, R11 ;  /* 0x0000000b00047308 */ /* 0x000e700000001000 */
[----:B------:R-:W2:Y:S01]  /*04d0*/  FCHK P0, R2, R11 ;  /* 0x0000000b02007302 */ /* 0x000ea20000000000 */
[----:B-1----:R-:W-:-:S04]  /*04e0*/  FFMA R3, -R11, R4, 1 ;  /* 0x3f8000000b037423 */ /* 0x002fc80000000104 */
[----:B------:R-:W-:-:S04]  /*04f0*/  FFMA R3, R4, R3, R4 ;  /* 0x0000000304037223 */ /* 0x000fc80000000004 */
[----:B------:R-:W-:-:S04]  /*0500*/  FFMA R4, R2, R3, RZ ;  /* 0x0000000302047223 */ /* 0x000fc800000000ff */
[----:B------:R-:W-:-:S04]  /*0510*/  FFMA R10, -R11, R4, R2 ;  /* 0x000000040b0a7223 */ /* 0x000fc80000000102 */
[----:B------:R-:W-:Y:S01]  /*0520*/  FFMA R3, R3, R10, R4 ;  /* 0x0000000a03037223 */ /* 0x000fe20000000004 */
[----:B--2---:R-:W-:Y:S06]  /*0530*/  @!P0 BRA `(.L_x_24) ;  /* 0x0000000000108947 */ /* 0x004fec0003800000 */
[----:B------:R-:W-:Y:S02]  /*0540*/  MOV R17, R11 ;  /* 0x0000000b00117202 */ /* 0x000fe40000000f00 */
[----:B------:R-:W-:-:S07]  /*0550*/  MOV R10, 0x570 ;  /* 0x00000570000a7802 */ /* 0x000fce0000000f00 */
[----:B0-----:R-:W-:Y:S05]  /*0560*/  CALL.REL.NOINC `($__internal_3_$__cuda_sm3x_div_rn_noftz_f32_slowpath) ;  /* 0x00000008005c7944 */ /* 0x001fea0003c00000 */
[----:B------:R-:W-:-:S07]  /*0570*/  MOV R3, R2 ;  /* 0x0000000200037202 */ /* 0x000fce0000000f00 */
.L_x_24:
[----:B------:R-:W-:Y:S01]  /*0580*/  FADD R14, -R7, R14 ;  /* 0x0000000e070e7221 */ /* 0x000fe20000000100 */
[----:B------:R-:W-:Y:S02]  /*0590*/  I2FP.F32.S32 R13, R5 ;  /* 0x00000005000d7245 */ /* 0x000fe40000201400 */
[----:B------:R1:W2:Y:S01]  /*05a0*/  F2I.TRUNC.NTZ R5, R11 ;  /* 0x0000000b00057305 */ /* 0x0002a2000020f100 */
[C---:B------:R-:W-:Y:S01]  /*05b0*/  FMUL R2, R14.reuse, R14 ;  /* 0x0000000e0e027220 */ /* 0x040fe20000400000 */
[----:B0-----:R-:W-:-:S03]  /*05c0*/  FFMA R7, R14, R3, R7 ;  /* 0x000000030e077223 */ /* 0x001fc60000000007 */
[----:B------:R-:W-:-:S04]  /*05d0*/  FMUL R13, R13, R2 ;  /* 0x000000020d0d7220 */ /* 0x000fc80000400000 */
[----:B------:R-:W-:-:S04]  /*05e0*/  FFMA R13, R13, R3, R12 ;  /* 0x000000030d0d7223 */ /* 0x000fc8000000000c */
[----:B-1----:R-:W-:-:S07]  /*05f0*/  FADD R6, R6, R13 ;  /* 0x0000000d06067221 */ /* 0x002fce0000000000 */
.L_x_23:
[----:B--2---:R-:W1:Y:S04]  /*0600*/  SHFL.DOWN PT, R2, R5, 0x2, 0x1f ;  /* 0x08401f0005027f89 */ /* 0x004e6800000e0000 */
[----:B------:R2:W3:Y:S04]  /*0610*/  SHFL.DOWN PT, R14, R7, 0x2, 0x1f ;  /* 0x08401f00070e7f89 */ /* 0x0004e800000e0000 */
[----:B------:R2:W4:Y:S01]  /*0620*/  SHFL.DOWN PT, R12, R6, 0x2, 0x1f ;  /* 0x08401f00060c7f89 */ /* 0x00052200000e0000 */
[----:B-1----:R-:W-:-:S13]  /*0630*/  ISETP.NE.AND P0, PT, R2, RZ, PT ;  /* 0x000000ff0200720c */ /* 0x002fda0003f05270 */
[----:B--234-:R-:W-:Y:S05]  /*0640*/  @!P0 BRA `(.L_x_25) ;  /* 0x00000000005c8947 */ /* 0x01cfea0003800000 */
        /* <DEDUP_REMOVED lines=11> */
[----:B------:R-:W-:Y:S01]  /*0700*/  IMAD.MOV.U32 R17, RZ, RZ, R11 ;  /* 0x000000ffff117224 */ /* 0x000fe200078e000b */
[----:B------:R-:W-:-:S07]  /*0710*/  MOV R10, 0x730 ;  /* 0x00000730000a7802 */ /* 0x000fce0000000f00 */
[----:B0-----:R-:W-:Y:S05]  /*0720*/  CALL.REL.NOINC `($__internal_3_$__cuda_sm3x_div_rn_noftz_f32_slowpath) ;  /* 0x0000000400ec7944 */ /* 0x001fea0003c00000 */
[----:B------:R-:W-:-:S07]  /*0730*/  MOV R3, R2 ;  /* 0x0000000200037202 */ /* 0x000fce0000000f00 */
.L_x_26:
        /* <DEDUP_REMOVED lines=8> */
.L_x_25:
        /* <DEDUP_REMOVED lines=20> */
.L_x_28:
        /* <DEDUP_REMOVED lines=8> */
.L_x_27:
[----:B------:R-:W1:Y:S01]  /*0980*/  SHFL.IDX PT, R2, R6, RZ, 0x1f ;  /* 0x00001fff06027589 */ /* 0x000e6200000e0000 */
[----:B--2---:R-:W-:-:S03]  /*0990*/  I2FP.F32.S32 R17, R5 ;  /* 0x0000000500117245 */ /* 0x004fc60000201400 */
[----:B0-----:R-:W0:Y:S01]  /*09a0*/  SHFL.IDX PT, R7, R7, RZ, 0x1f ;  /* 0x00001fff07077589 */ /* 0x001e2200000e0000 */
[----:B------:R-:W2:Y:S02]  /*09b0*/  MUFU.RCP R3, R17 ;  /* 0x0000001100037308 */ /* 0x000ea40000001000 */
[----:B--2---:R-:W-:-:S06]  /*09c0*/  FFMA R4, -R17, R3, 1 ;  /* 0x3f80000011047423 */ /* 0x004fcc0000000103 */
[----:B-1----:R-:W1:Y:S01]  /*09d0*/  FCHK P0, R2, R17 ;  /* 0x0000001102007302 */ /* 0x002e620000000000 */
[----:B------:R-:W-:-:S04]  /*09e0*/  FFMA R3, R3, R4, R3 ;  /* 0x0000000403037223 */ /* 0x000fc80000000003 */
[----:B------:R-:W-:-:S04]  /*09f0*/  FFMA R4, R2, R3, RZ ;  /* 0x0000000302047223 */ /* 0x000fc800000000ff */
[----:B------:R-:W-:-:S04]  /*0a00*/  FFMA R5, -R17, R4, R2 ;  /* 0x0000000411057223 */ /* 0x000fc80000000102 */
[----:B------:R-:W-:Y:S01]  /*0a10*/  FFMA R3, R3, R5, R4 ;  /* 0x0000000503037223 */ /* 0x000fe20000000004 */
[----:B01----:R-:W-:Y:S06]  /*0a20*/  @!P0 BRA `(.L_x_29) ;  /* 0x00000000000c8947 */ /* 0x003fec0003800000 */
[----:B------:R-:W-:-:S07]  /*0a30*/  MOV R10, 0xa50 ;  /* 0x00000a50000a7802 */ /* 0x000fce0000000f00 */
[----:B------:R-:W-:Y:S05]  /*0a40*/  CALL.REL.NOINC `($__internal_3_$__cuda_sm3x_div_rn_noftz_f32_slowpath) ;  /* 0x0000000400247944 */ /* 0x000fea0003c00000 */
[----:B------:R-:W-:-:S07]  /*0a50*/  IMAD.MOV.U32 R3, RZ, RZ, R2 ;  /* 0x000000ffff037224 */ /* 0x000fce00078e0002 */
.L_x_29:
[----:B------:R-:W-:Y:S01]  /*0a60*/  IADD3 R2, PT, PT, R3, -0xd000000, RZ ;  /* 0xf300000003027810 */ /* 0x000fe20007ffe0ff */
[----:B------:R0:W1:Y:S01]  /*0a70*/  MUFU.RSQ R4, R3 ;  /* 0x0000000300047308 */ /* 0x0000620000001400 */
[----:B------:R-:W-:Y:S02]  /*0a80*/  BSSY.RECONVERGENT B0, `(.L_x_30) ;  /* 0x000000b000007945 */ /* 0x000fe40003800200 */
[----:B------:R-:W-:-:S13]  /*0a90*/  ISETP.GT.U32.AND P0, PT, R2, 0x727fffff, PT ;  /* 0x727fffff0200780c */ /* 0x000fda0003f04070 */
[----:B0-----:R-:W-:Y:S05]  /*0aa0*/  @!P0 BRA `(.L_x_31) ;  /* 0x0000000000108947 */ /* 0x001fea0003800000 */
[----:B------:R-:W-:Y:S02]  /*0ab0*/  MOV R2, R3 ;  /* 0x0000000300027202 */ /* 0x000fe40000000f00 */
[----:B------:R-:W-:-:S07]  /*0ac0*/  MOV R11, 0xae0 ;  /* 0x00000ae0000b7802 */ /* 0x000fce0000000f00 */
[----:B-1----:R-:W-:Y:S05]  /*0ad0*/  CALL.REL.NOINC `($__internal_2_$__cuda_sm20_sqrt_rn_f32_slowpath) ;  /* 0x0000000000a47944 */ /* 0x002fea0003c00000 */
[----:B------:R-:W-:Y:S05]  /*0ae0*/  BRA `(.L_x_32) ;  /* 0x0000000000107947 */ /* 0x000fea0003800000 */
.L_x_31:
[C---:B-1----:R-:W-:Y:S01]  /*0af0*/  FMUL.FTZ R2, R4.reuse, R3 ;  /* 0x0000000304027220 */ /* 0x042fe20000410000 */
[----:B------:R-:W-:-:S03]  /*0b00*/  FMUL.FTZ R5, R4, 0.5 ;  /* 0x3f00000004057820 */ /* 0x000fc60000410000 */
[----:B------:R-:W-:-:S04]  /*0b10*/  FFMA R3, -R2, R2, R3 ;  /* 0x0000000202037223 */ /* 0x000fc80000000103 */
[----:B------:R-:W-:-:S07]  /*0b20*/  FFMA R5, R3, R5, R2 ;  /* 0x0000000503057223 */ /* 0x000fce0000000002 */
.L_x_32:
[----:B------:R-:W-:Y:S05]  /*0b30*/  BSYNC.RECONVERGENT B0 ;  /* 0x0000000000007941 */ /* 0x000fea0003800200 */
.L_x_30:
[----:B------:R-:W0:Y:S01]  /*0b40*/  MUFU.RCP R4, R5 ;  /* 0x0000000500047308 */ /* 0x000e220000001000 */
[----:B------:R-:W-:Y:S01]  /*0b50*/  FADD R2, R0, -R7 ;  /* 0x8000000700027221 */ /* 0x000fe20000000000 */
[----:B------:R-:W-:Y:S06]  /*0b60*/  BSSY.RECONVERGENT B0, `(.L_x_33) ;  /* 0x000000c000007945 */ /* 0x000fec0003800200 */
[----:B------:R-:W1:Y:S01]  /*0b70*/  FCHK P0, R2, R5 ;  /* 0x0000000502007302 */ /* 0x000e620000000000 */
[----:B0-----:R-:W-:-:S04]  /*0b80*/  FFMA R3, R4, -R5, 1 ;  /* 0x3f80000004037423 */ /* 0x001fc80000000805 */
[----:B------:R-:W-:-:S04]  /*0b90*/  FFMA R3, R4, R3, R4 ;  /* 0x0000000304037223 */ /* 0x000fc80000000004 */
[----:B------:R-:W-:-:S04]  /*0ba0*/  FFMA R0, R2, R3, RZ ;  /* 0x0000000302007223 */ /* 0x000fc800000000ff */
[----:B------:R-:W-:-:S04]  /*0bb0*/  FFMA R4, R0, -R5, R2 ;  /* 0x8000000500047223 */ /* 0x000fc80000000002 */
[----:B------:R-:W-:Y:S01]  /*0bc0*/  FFMA R3, R3, R4, R0 ;  /* 0x0000000403037223 */ /* 0x000fe20000000000 */
[----:B-1----:R-:W-:Y:S06]  /*0bd0*/  @!P0 BRA `(.L_x_34) ;  /* 0x0000000000108947 */ /* 0x002fec0003800000 */
[----:B------:R-:W-:Y:S02]  /*0be0*/  MOV R17, R5 ;  /* 0x0000000500117202 */ /* 0x000fe40000000f00 */
[----:B------:R-:W-:-:S07]  /*0bf0*/  MOV R10, 0xc10 ;  /* 0x00000c10000a7802 */ /* 0x000fce0000000f00 */
[----:B------:R-:W-:Y:S05]  /*0c00*/  CALL.REL.NOINC `($__internal_3_$__cuda_sm3x_div_rn_noftz_f32_slowpath) ;  /* 0x0000000000b47944 */ /* 0x000fea0003c00000 */
[----:B------:R-:W-:-:S07]  /*0c10*/  MOV R3, R2 ;  /* 0x0000000200037202 */ /* 0x000fce0000000f00 */
.L_x_34:
[----:B------:R-:W-:Y:S05]  /*0c20*/  BSYNC.RECONVERGENT B0 ;  /* 0x0000000000007941 */ /* 0x000fea0003800200 */
.L_x_33:
[----:B------:R-:W0:Y:S01]  /*0c30*/  LDC.64 R20, c[0x0][0x388] ;  /* 0x0000e200ff147b82 */ /* 0x000e220000000a00 */
[----:B------:R-:W1:Y:S01]  /*0c40*/  MUFU.RCP R0, R5 ;  /* 0x0000000500007308 */ /* 0x000e620000001000 */
[----:B------:R-:W-:Y:S01]  /*0c50*/  BSSY.RECONVERGENT B0, `(.L_x_35) ;  /* 0x000000f000007945 */ /* 0x000fe20003800200 */
[----:B-1----:R-:W-:-:S04]  /*0c60*/  FFMA R11, R0, -R5, 1 ;  /* 0x3f800000000b7423 */ /* 0x002fc80000000805 */
[----:B------:R-:W-:Y:S01]  /*0c70*/  FFMA R0, R0, R11, R0 ;  /* 0x0000000b00007223 */ /* 0x000fe20000000000 */
[----:B0-----:R-:W-:-:S04]  /*0c80*/  IMAD.WIDE R20, R9, 0x4, R20 ;  /* 0x0000000409147825 */ /* 0x001fc800078e0214 */
[----:B------:R-:W-:Y:S01]  /*0c90*/  FADD R9, R8, -R7 ;  /* 0x8000000708097221 */ /* 0x000fe20000000000 */
[----:B------:R0:W-:Y:S03]  /*0ca0*/  STG.E desc[UR6][R20.64], R3 ;  /* 0x0000000314007986 */ /* 0x0001e6000c101906 */
[----:B------:R-:W1:Y:S01]  /*0cb0*/  FCHK P0, R9, R5 ;  /* 0x0000000509007302 */ /* 0x000e620000000000 */
[----:B------:R-:W-:-:S04]  /*0cc0*/  FFMA R2, R0, R9, RZ ;  /* 0x0000000900027223 */ /* 0x000fc800000000ff */
[----:B------:R-:W-:-:S04]  /*0cd0*/  FFMA R7, R2, -R5, R9 ;  /* 0x8000000502077223 */ /* 0x000fc80000000009 */
[----:B------:R-:W-:Y:S01]  /*0ce0*/  FFMA R2, R0, R7, R2 ;  /* 0x0000000700027223 */ /* 0x000fe20000000002 */
[----:B01----:R-:W-:Y:S06]  /*0cf0*/  @!P0 BRA `(.L_x_36) ;  /* 0x0000000000108947 */ /* 0x003fec0003800000 */
[----:B------:R-:W-:Y:S01]  /*0d00*/  IMAD.MOV.U32 R2, RZ, RZ, R9 ;  /* 0x000000ffff027224 */ /* 0x000fe200078e0009 */
[----:B------:R-:W-:Y:S02]  /*0d10*/  MOV R17, R5 ;  /* 0x0000000500117202 */ /* 0x000fe40000000f00 */
[----:B------:R-:W-:-:S07]  /*0d20*/  MOV R10, 0xd40 ;  /* 0x00000d40000a7802 */ /* 0x000fce0000000f00 */
[----:B------:R-:W-:Y:S05]  /*0d30*/  CALL.REL.NOINC `($__internal_3_$__cuda_sm3x_div_rn_noftz_f32_slowpath) ;  /* 0x0000000000687944 */ /* 0x000fea0003c00000 */
.L_x_36:
[----:B------:R-:W-:Y:S05]  /*0d40*/  BSYNC.RECONVERGENT B0 ;  /* 0x0000000000007941 */ /* 0x000fea0003800200 */
.L_x_35:
[----:B------:R-:W-:Y:S01]  /*0d50*/  STG.E desc[UR6][R20.64+0x80], R2 ;  /* 0x0000800214007986 */ /* 0x000fe2000c101906 */
[----:B------:R-:W-:Y:S05]  /*0d60*/  EXIT ;  /* 0x000000000000794d */ /* 0x000fea0003800000 */
        .weak           $__internal_2_$__cuda_sm20_sqrt_rn_f32_slowpath
        .type           $__internal_2_$__cuda_sm20_sqrt_rn_f32_slowpath,@function
        .size           $__internal_2_$__cuda_sm20_sqrt_rn_f32_slowpath,($__internal_3_$__cuda_sm3x_div_rn_noftz_f32_slowpath - $__internal_2_$__cuda_sm20_sqrt_rn_f32_slowpath)
$__internal_2_$__cuda_sm20_sqrt_rn_f32_slowpath:
[----:B------:R-:W-:-:S13]  /*0d70*/  LOP3.LUT P0, RZ, R2, 0x7fffffff, RZ, 0xc0, !PT ;  /* 0x7fffffff02ff7812 */ /* 0x000fda000780c0ff */
[----:B------:R-:W-:Y:S01]  /*0d80*/  @!P0 MOV R3, R2 ;  /* 0x0000000200038202 */ /* 0x000fe20000000f00 */
[----:B------:R-:W-:Y:S06]  /*0d90*/  @!P0 BRA `(.L_x_37) ;  /* 0x0000000000408947 */ /* 0x000fec0003800000 */
[----:B------:R-:W-:-:S13]  /*0da0*/  FSETP.GEU.FTZ.AND P0, PT, R2, RZ, PT ;  /* 0x000000ff0200720b */ /* 0x000fda0003f1e000 */
[----:B------:R-:W-:Y:S01]  /*0db0*/  @!P0 MOV R3, 0x7fffffff ;  /* 0x7fffffff00038802 */ /* 0x000fe20000000f00 */
[----:B------:R-:W-:Y:S06]  /*0dc0*/  @!P0 BRA `(.L_x_37) ;  /* 0x0000000000348947 */ /* 0x000fec0003800000 */
[----:B------:R-:W-:-:S13]  /*0dd0*/  FSETP.GTU.FTZ.AND P0, PT, |R2|, +INF , PT ;  /* 0x7f8000000200780b */ /* 0x000fda0003f1c200 */
[----:B------:R-:W-:Y:S01]  /*0de0*/  @P0 FADD.FTZ R3, R2, 1 ;  /* 0x3f80000002030421 */ /* 0x000fe20000010000 */
[----:B------:R-:W-:Y:S06]  /*0df0*/  @P0 BRA `(.L_x_37) ;  /* 0x0000000000280947 */ /* 0x000fec0003800000 */
[----:B------:R-:W-:-:S13]  /*0e00*/  FSETP.NEU.FTZ.AND P0, PT, |R2|, +INF , PT ;  /* 0x7f8000000200780b */ /* 0x000fda0003f1d200 */
[----:B------:R-:W-:-:S04]  /*0e10*/  @P0 FFMA R4, R2, 1.84467440737095516160e+19, RZ ;  /* 0x5f80000002040823 */ /* 0x000fc800000000ff */
[----:B------:R-:W0:Y:S02]  /*0e20*/  @P0 MUFU.RSQ R3, R4 ;  /* 0x0000000400030308 */ /* 0x000e240000001400 */
[----:B0-----:R-:W-:Y:S01]  /*0e30*/  @P0 FMUL.FTZ R5, R4, R3 ;  /* 0x0000000304050220 */ /* 0x001fe20000410000 */
[----:B------:R-:W-:Y:S01]  /*0e40*/  @P0 FMUL.FTZ R10, R3, 0.5 ;  /* 0x3f000000030a0820 */ /* 0x000fe20000410000 */
[----:B------:R-:W-:Y:S02]  /*0e50*/  @!P0 MOV R3, R2 ;  /* 0x0000000200038202 */ /* 0x000fe40000000f00 */
[----:B------:R-:W-:-:S04]  /*0e60*/  @P0 FADD.FTZ R6, -R5, -RZ ;  /* 0x800000ff05060221 */ /* 0x000fc80000010100 */
[----:B------:R-:W-:-:S04]  /*0e70*/  @P0 FFMA R6, R5, R6, R4 ;  /* 0x0000000605060223 */ /* 0x000fc80000000004 */
[----:B------:R-:W-:-:S04]  /*0e80*/  @P0 FFMA R6, R6, R10, R5 ;  /* 0x0000000a06060223 */ /* 0x000fc80000000005 */
[----:B------:R-:W-:-:S07]  /*0e90*/  @P0 FMUL.FTZ R3, R6, 2.3283064365386962891e-10 ;  /* 0x2f80000006030820 */ /* 0x000fce0000410000 */
.L_x_37:
[----:B------:R-:W-:Y:S02]  /*0ea0*/  IMAD.MOV.U32 R5, RZ, RZ, R3 ;  /* 0x000000ffff057224 */ /* 0x000fe400078e0003 */
[----:B------:R-:W-:Y:S01]  /*0eb0*/  HFMA2 R3, -RZ, RZ, 0, 0 ;  /* 0x00000000ff037431 */ /* 0x000fe200000001ff */
[----:B------:R-:W-:-:S04]  /*0ec0*/  MOV R2, R11 ;  /* 0x0000000b00027202 */ /* 0x000fc80000000f00 */
[----:B------:R-:W-:Y:S05]  /*0ed0*/  RET.REL.NODEC R2 `(_Z9layernormILi64EEvPfS0_) ;  /* 0xfffffff002487950 */ /* 0x000fea0003c3ffff */
        .weak           $__internal_3_$__cuda_sm3x_div_rn_noftz_f32_slowpath
        .type           $__internal_3_$__cuda_sm3x_div_rn_noftz_f32_slowpath,@function
        .size           $__internal_3_$__cuda_sm3x_div_rn_noftz_f32_slowpath,(.L_x_53 - $__internal_3_$__cuda_sm3x_div_rn_noftz_f32_slowpath)
$__internal_3_$__cuda_sm3x_div_rn_noftz_f32_slowpath:
[----:B------:R-:W-:Y:S01]  /*0ee0*/  SHF.R.U32.HI R4, RZ, 0x17, R17 ;  /* 0x00000017ff047819 */ /* 0x000fe20000011611 */
[----:B------:R-:W-:Y:S01]  /*0ef0*/  BSSY.RECONVERGENT B1, `(.L_x_38) ;  /* 0x0000062000017945 */ /* 0x000fe20003800200 */
[----:B------:R-:W-:Y:S02]  /*0f00*/  SHF.R.U32.HI R13, RZ, 0x17, R2 ;  /* 0x00000017ff0d7819 */ /* 0x000fe40000011602 */
[----:B------:R-:W-:Y:S02]  /*0f10*/  LOP3.LUT R4, R4, 0xff, RZ, 0xc0, !PT ;  /* 0x000000ff04047812 */ /* 0x000fe400078ec0ff */
[----:B------:R-:W-:Y:S02]  /*0f20*/  LOP3.LUT R13, R13, 0xff, RZ, 0xc0, !PT ;  /* 0x000000ff0d0d7812 */ /* 0x000fe400078ec0ff */
[----:B------:R-:W-:Y:S02]  /*0f30*/  IADD3 R15, PT, PT, R4, -0x1, RZ ;  /* 0xffffffff040f7810 */ /* 0x000fe40007ffe0ff */
[----:B------:R-:W-:-:S02]  /*0f40*/  IADD3 R16, PT, PT, R13, -0x1, RZ ;  /* 0xffffffff0d107810 */ /* 0x000fc40007ffe0ff */
[----:B------:R-:W-:-:S04]  /*0f50*/  ISETP.GT.U32.AND P0, PT, R15, 0xfd, PT ;  /* 0x000000fd0f00780c */ /* 0x000fc80003f04070 */
[----:B------:R-:W-:-:S13]  /*0f60*/  ISETP.GT.U32.OR P0, PT, R16, 0xfd, P0 ;  /* 0x000000fd1000780c */ /* 0x000fda0000704470 */
[----:B------:R-:W-:Y:S01]  /*0f70*/  @!P0 IMAD.MOV.U32 R3, RZ, RZ, RZ ;  /* 0x000000ffff038224 */ /* 0x000fe200078e00ff */
        /* <DEDUP_REMOVED lines=19> */
[----:B------:R-:W-:Y:S01]  /*10b0*/  @P0 MOV R3, RZ ;  /* 0x000000ff00030202 */ /* 0x000fe20000000f00 */
[----:B------:R-:W-:Y:S01]  /*10c0*/  @!P0 FFMA R2, R2, 1.84467440737095516160e+19, RZ ;  /* 0x5f80000002028823 */ /* 0x000fe200000000ff */
[----:B------:R-:W-:Y:S01]  /*10d0*/  @!P0 MOV R3, 0xffffffc0 ;  /* 0xffffffc000038802 */ /* 0x000fe20000000f00 */
[----:B------:R-:W-:-:S03]  /*10e0*/  @!P1 FFMA R17, R17, 1.84467440737095516160e+19, RZ ;  /* 0x5f80000011119823 */ /* 0x000fc600000000ff */
[----:B------:R-:W-:-:S07]  /*10f0*/  @!P1 IADD3 R3, PT, PT, R3, 0x40, RZ ;  /* 0x0000004003039810 */ /* 0x000fce0007ffe0ff */
.L_x_39:
[----:B------:R-:W-:Y:S01]  /*1100*/  LEA R16, R4, 0xc0800000, 0x17 ;  /* 0xc080000004107811 */ /* 0x000fe200078eb8ff */
[----:B------:R-:W-:Y:S01]  /*1110*/  VIADD R13, R13, 0xffffff81 ;  /* 0xffffff810d0d7836 */ /* 0x000fe20000000000 */
[----:B------:R-:W-:Y:S02]  /*1120*/  BSSY.RECONVERGENT B2, `(.L_x_44) ;  /* 0x0000035000027945 */ /* 0x000fe40003800200 */
[----:B------:R-:W-:Y:S01]  /*1130*/  IADD3 R19, PT, PT, -R16, R17, RZ ;  /* 0x0000001110137210 */ /* 0x000fe20007ffe1ff */
[----:B------:R-:W-:-:S03]  /*1140*/  IMAD R2, R13, -0x800000, R2 ;  /* 0xff8000000d027824 */ /* 0x000fc600078e0202 */
[----:B------:R-:W0:Y:S01]  /*1150*/  MUFU.RCP R16, R19 ;  /* 0x0000001300107308 */ /* 0x000e220000001000 */
[----:B------:R-:W-:-:S04]  /*1160*/  FADD.FTZ R15, -R19, -RZ ;  /* 0x800000ff130f7221 */ /* 0x000fc80000010100 */
        /* <DEDUP_REMOVED lines=10> */
[----:B------:R-:W-:-:S04]  /*1210*/  LOP3.LUT R4, R4, 0xff, RZ, 0xc0, !PT ;  /* 0x000000ff04047812 */ /* 0x000fc800078ec0ff */
[----:B------:R-:W-:-:S04]  /*1220*/  IADD3 R3, PT, PT, R4, R13, RZ ;  /* 0x0000000d04037210 */ /* 0x000fc80007ffe0ff */
        /* <DEDUP_REMOVED lines=10> */
[CCC-:B------:R-:W-:Y:S01]  /*12d0*/  FFMA.RZ R4, R17.reuse, R15.reuse, R18.reuse ;  /* 0x0000000f11047223 */ /* 0x1c0fe2000000c012 */
[CCC-:B------:R-:W-:Y:S01]  /*12e0*/  FFMA.RP R13, R17.reuse, R15.reuse, R18.reuse ;  /* 0x0000000f110d7223 */ /* 0x1c0fe20000008012 */
[----:B------:R-:W-:Y:S01]  /*12f0*/  FFMA.RM R18, R17, R15, R18 ;  /* 0x0000000f11127223 */ /* 0x000fe20000004012 */
[C---:B------:R-:W-:Y:S02]  /*1300*/  IADD3 R15, PT, PT, R3.reuse, 0x20, RZ ;  /* 0x00000020030f7810 */ /* 0x040fe40007ffe0ff */
[----:B------:R-:W-:Y:S02]  /*1310*/  LOP3.LUT R4, R4, 0x7fffff, RZ, 0xc0, !PT ;  /* 0x007fffff04047812 */ /* 0x000fe400078ec0ff */
[C---:B------:R-:W-:Y:S02]  /*1320*/  ISETP.NE.AND P2, PT, R3.reuse, RZ, PT ;  /* 0x000000ff0300720c */ /* 0x040fe40003f45270 */
[----:B------:R-:W-:Y:S02]  /*1330*/  LOP3.LUT R4, R4, 0x800000, RZ, 0xfc, !PT ;  /* 0x0080000004047812 */ /* 0x000fe400078efcff */
[----:B------:R-:W-:Y:S01]  /*1340*/  ISETP.NE.AND P1, PT, R3, RZ, PT ;  /* 0x000000ff0300720c */ /* 0x000fe20003f25270 */
[----:B------:R-:W-:Y:S01]  /*1350*/  IMAD.MOV R3, RZ, RZ, -R3 ;  /* 0x000000ffff037224 */ /* 0x000fe200078e0a03 */
[----:B------:R-:W-:-:S02]  /*1360*/  SHF.L.U32 R15, R4, R15, RZ ;  /* 0x0000000f040f7219 */ /* 0x000fc400000006ff */
[----:B------:R-:W-:Y:S02]  /*1370*/  FSETP.NEU.FTZ.AND P0, PT, R13, R18, PT ;  /* 0x000000120d00720b */ /* 0x000fe40003f1d000 */
[----:B------:R-:W-:Y:S02]  /*1380*/  SEL R3, R3, RZ, P2 ;  /* 0x000000ff03037207 */ /* 0x000fe40001000000 */
[----:B------:R-:W-:Y:S02]  /*1390*/  ISETP.NE.AND P1, PT, R15, RZ, P1 ;  /* 0x000000ff0f00720c */ /* 0x000fe40000f25270 */
[----:B------:R-:W-:Y:S02]  /*13a0*/  SHF.R.U32.HI R16, RZ, R3, R4 ;  /* 0x00000003ff107219 */ /* 0x000fe40000011604 */
[----:B------:R-:W-:Y:S02]  /*13b0*/  PLOP3.LUT P0, PT, P0, P1, PT, 0xf8, 0x8f ;  /* 0x00000000008f781c */ /* 0x000fe40000703f70 */
[----:B------:R-:W-:-:S02]  /*13c0*/  SHF.R.U32.HI R4, RZ, 0x1, R16 ;  /* 0x00000001ff047819 */ /* 0x000fc40000011610 */
[----:B------:R-:W-:-:S04]  /*13d0*/  SEL R3, RZ, 0x1, !P0 ;  /* 0x00000001ff037807 */ /* 0x000fc80004000000 */
[----:B------:R-:W-:-:S04]  /*13e0*/  LOP3.LUT R3, R3, 0x1, R4, 0xf8, !PT ;  /* 0x0000000103037812 */ /* 0x000fc800078ef804 */
[----:B------:R-:W-:-:S04]  /*13f0*/  LOP3.LUT R3, R3, R16, RZ, 0xc0, !PT ;  /* 0x0000001003037212 */ /* 0x000fc800078ec0ff */
[----:B------:R-:W-:-:S04]  /*1400*/  IADD3 R3, PT, PT, R4, R3, RZ ;  /* 0x0000000304037210 */ /* 0x000fc80007ffe0ff */
[----:B------:R-:W-:Y:S01]  /*1410*/  LOP3.LUT R2, R3, R2, RZ, 0xfc, !PT ;  /* 0x0000000203027212 */ /* 0x000fe200078efcff */
[----:B------:R-:W-:Y:S06]  /*1420*/  BRA `(.L_x_47) ;  /* 0x0000000000107947 */ /* 0x000fec0003800000 */
.L_x_46:
[----:B------:R-:W-:-:S04]  /*1430*/  LOP3.LUT R2, R2, 0x80000000, RZ, 0xc0, !PT ;  /* 0x8000000002027812 */ /* 0x000fc800078ec0ff */
[----:B------:R-:W-:Y:S01]  /*1440*/  LOP3.LUT R2, R2, 0x7f800000, RZ, 0xfc, !PT ;  /* 0x7f80000002027812 */ /* 0x000fe200078efcff */
[----:B------:R-:W-:Y:S06]  /*1450*/  BRA `(.L_x_47) ;  /* 0x0000000000047947 */ /* 0x000fec0003800000 */
.L_x_45:
[----:B------:R-:W-:-:S07]  /*1460*/  LEA R2, R13, R2, 0x17 ;  /* 0x000000020d027211 */ /* 0x000fce00078eb8ff */
.L_x_47:
[----:B------:R-:W-:Y:S05]  /*1470*/  BSYNC.RECONVERGENT B2 ;  /* 0x0000000000027941 */ /* 0x000fea0003800200 */
.L_x_44:
[----:B------:R-:W-:Y:S05]  /*1480*/  BRA `(.L_x_48) ;  /* 0x0000000000207947 */ /* 0x000fea0003800000 */
.L_x_43:
[----:B------:R-:W-:-:S04]  /*1490*/  LOP3.LUT R2, R17, 0x80000000, R2, 0x48, !PT ;  /* 0x8000000011027812 */ /* 0x000fc800078e4802 */
[----:B------:R-:W-:Y:S01]  /*14a0*/  LOP3.LUT R2, R2, 0x7f800000, RZ, 0xfc, !PT ;  /* 0x7f80000002027812 */ /* 0x000fe200078efcff */
[----:B------:R-:W-:Y:S06]  /*14b0*/  BRA `(.L_x_48) ;  /* 0x0000000000147947 */ /* 0x000fec0003800000 */
.L_x_42:
[----:B------:R-:W-:Y:S01]  /*14c0*/  LOP3.LUT R2, R17, 0x80000000, R2, 0x48, !PT ;  /* 0x8000000011027812 */ /* 0x000fe200078e4802 */
[----:B------:R-:W-:Y:S06]  /*14d0*/  BRA `(.L_x_48) ;  /* 0x00000000000c7947 */ /* 0x000fec0003800000 */
.L_x_41:
[----:B------:R-:W0:Y:S01]  /*14e0*/  MUFU.RSQ R2, -QNAN ;  /* 0xffc0000000027908 */ /* 0x000e220000001400 */
[----:B------:R-:W-:Y:S05]  /*14f0*/  BRA `(.L_x_48) ;  /* 0x0000000000047947 */ /* 0x000fea0003800000 */
.L_x_40:
[----:B------:R-:W-:-:S07]  /*1500*/  FADD.FTZ R2, R2, R17 ;  /* 0x0000001102027221 */ /* 0x000fce0000010000 */
.L_x_48:
[----:B------:R-:W-:Y:S05]  /*1510*/  BSYNC.RECONVERGENT B1 ;  /* 0x0000000000017941 */ /* 0x000fea0003800200 */
.L_x_38:
[----:B------:R-:W-:Y:S01]  /*1520*/  HFMA2 R17, -RZ, RZ, 0, 0 ;  /* 0x00000000ff117431 */ /* 0x000fe200000001ff */
[----:B------:R-:W-:-:S04]  /*1530*/  MOV R16, R10 ;  /* 0x0000000a00107202 */ /* 0x000fc80000000f00 */
[----:B0-----:R-:W-:Y:S05]  /*1540*/  RET.REL.NODEC R16 `(_Z9layernormILi64EEvPfS0_) ;  /* 0xffffffe810ac7950 */ /* 0x001fea0003c3ffff */
.L_x_49:
        /* <DEDUP_REMOVED lines=11> */
.L_x_53:


//--------------------- .nv.shared.reserved.0     --------------------------
	.section	.nv.shared.reserved.0,"aw",@nobits
	.weak		__nv_reservedSMEM_offset_0_alias
	.size		__nv_reservedSMEM_offset_0_alias, 0, 64
	.other		__nv_reservedSMEM_offset_0_alias,@"STO_CUDA_RESERVED_SHARED STV_DEFAULT"
__nv_reservedSMEM_offset_0_alias:
	.zero		0
	.zero		64


//--------------------- .nv.constant0._Z16layernorm_simpleILi64EEvPfS0_ --------------------------
	.section	.nv.constant0._Z16layernorm_simpleILi64EEvPfS0_,"a",@progbits
	.sectionflags	@""
	.align	4
.nv.constant0._Z16layernorm_simpleILi64EEvPfS0_:
	.zero		912


//--------------------- .nv.constant0._Z9layernormILi64EEvPfS0_ --------------------------
	.section	.nv.constant0._Z9layernormILi64EEvPfS0_,"a",@progbits
	.sectionflags	@""
	.align	4
.nv.constant0._Z9layernormILi64EEvPfS0_:
	.zero		912


//--------------------- SYMBOLS --------------------------

	.type		.nv.reservedSmem.offset0,@object
	.size		.nv.reservedSmem.offset0,0x4
